	.target	sm_100a

	.elftype	@"ET_EXEC"


//--------------------- .note.nv.tkinfo           --------------------------
	.section	.note.nv.tkinfo,"",@"SHT_NOTE"
	.sectionflags	@"SHF_NOTE_NV_TKINFO"
	.tkinfo
        /*0018*/ 	.word	0x00000002
        /*0030*/ 	.string	""
        /*0030*/ 	.string	"ptxas"
        /*0030*/ 	.string	"Cuda compilation tools, release 13.0, V13.0.88"
        /*0030*/ 	.string	"Build cuda_13.0.r13.0/compiler.36424714_0"
        /*0030*/ 	.string	"-arch sm_100a -m 64 "



//--------------------- .note.nv.cuinfo           --------------------------
	.section	.note.nv.cuinfo,"",@"SHT_NOTE"
	.sectionflags	@"SHF_NOTE_NV_CUINFO"
        /*0018*/ 	.short	0x0002
        /*001a*/ 	.short	0x0064
        /*001c*/ 	.short	0x0082
	.zero		2


//--------------------- .nv.info                  --------------------------
	.section	.nv.info,"",@"SHT_CUDA_INFO"
	.align	4


	//----- nvinfo : EIATTR_REGCOUNT
	.align		4
        /*0000*/ 	.byte	0x04, 0x2f
        /*0002*/ 	.short	(.L_19 - .L_18)
	.align		4
.L_18:
        /*0004*/ 	.word	index@(_ZN7cutlass13device_kernelINS_4gemm6kernel13GemmUniversalIN4cute5tupleIJiiiiEEENS1_10collective13CollectiveMmaINS1_35MainloopSm100TmaUmmaWarpSpecializedILi16ELi2ELi4ENS5_IJNS4_1CILi1EEESB_SB_EEEEENS5_IJNSA_ILi128EEENSA_ILi64EEENSA_ILi32EEEEEENS_10bfloat16_tENS5_IJlSB_lEEESI_SJ_NS4_8TiledMMAINS4_8MMA_AtomIJNS4_20SM100_MMA_F16BF16_SSISI_SI_fLi128ELi64ELNS4_4UMMA5MajorE0ELSO_0ELNSN_7ScaleInE0ELSP_0EEEEEENS4_6LayoutISC_NS5_IJNSA_ILi0EEEST_ST_EEEEENS5_IJNS4_10UnderscoreESW_SW_EEEEENS4_13SM90_TMA_LOADENS4_14ComposedLayoutINS4_7SwizzleILi2ELi4ELi3EEENS4_18smem_ptr_flag_bitsILi16EEENSS_INS5_IJNSA_ILi8EEESG_EEENS5_IJSG_SB_EEEEEEEvNS4_8identityESZ_S19_vS1A_EENS_8epilogue10collective18CollectiveEpilogueINS1C_23Sm100TmaWarpSpecializedILi3ELi2ELi32ELb1ELb0EEEJSH_NS5_IJNSS_ISE_SB_EENSS_ISG_SB_EEEEESI_SJ_SI_SJ_NS1C_6fusion15FusionCallbacksIS1G_NS1K_17LinearCombinationISI_fSI_fLNS_15FloatRoundStyleE2EEESH_S1J_JEEENS4_5SM1004TMEM4LOAD26SM100_TMEM_LOAD_32dp32b32xESZ_S19_NS4_39AutoVectorizingCopyWithAssumedAlignmentILi128EEENS4_14SM90_TMA_STOREES19_S1V_S1V_EEEvvEEEEvNT_6ParamsE)
        /*0008*/ 	.word	0x0000006f


	//----- nvinfo : EIATTR_FRAME_SIZE
	.align		4
.L_19:
        /*000c*/ 	.byte	0x04, 0x11
        /*000e*/ 	.short	(.L_21 - .L_20)
	.align		4
.L_20:
        /*0010*/ 	.word	index@($__internal_2_$__cuda_sm10x_tcgen05_guardrail_trap_unallocated_columns_being_dealloced)
        /*0014*/ 	.word	0x00000000


	//----- nvinfo : EIATTR_FRAME_SIZE
	.align		4
.L_21:
        /*0018*/ 	.byte	0x04, 0x11
        /*001a*/ 	.short	(.L_23 - .L_22)
	.align		4
.L_22:
        /*001c*/ 	.word	index@($__internal_1_$__cuda_sm10x_tcgen05_guardrail_trap_phase_invalid_during_alloc)
        /*0020*/ 	.word	0x00000000


	//----- nvinfo : EIATTR_FRAME_SIZE
	.align		4
.L_23:
        /*0024*/ 	.byte	0x04, 0x11
        /*0026*/ 	.short	(.L_25 - .L_24)
	.align		4
.L_24:
        /*0028*/ 	.word	index@($__internal_0_$__cuda_sm10x_tcgen05_guardrail_trap_col_being_dealloced_not_returned_by_alloc)
        /*002c*/ 	.word	0x00000000


	//----- nvinfo : EIATTR_FRAME_SIZE
	.align		4
.L_25:
        /*0030*/ 	.byte	0x04, 0x11
        /*0032*/ 	.short	(.L_27 - .L_26)
	.align		4
.L_26:
        /*0034*/ 	.word	index@(_ZN7cutlass13device_kernelINS_4gemm6kernel13GemmUniversalIN4cute5tupleIJiiiiEEENS1_10collective13CollectiveMmaINS1_35MainloopSm100TmaUmmaWarpSpecializedILi16ELi2ELi4ENS5_IJNS4_1CILi1EEESB_SB_EEEEENS5_IJNSA_ILi128EEENSA_ILi64EEENSA_ILi32EEEEEENS_10bfloat16_tENS5_IJlSB_lEEESI_SJ_NS4_8TiledMMAINS4_8MMA_AtomIJNS4_20SM100_MMA_F16BF16_SSISI_SI_fLi128ELi64ELNS4_4UMMA5MajorE0ELSO_0ELNSN_7ScaleInE0ELSP_0EEEEEENS4_6LayoutISC_NS5_IJNSA_ILi0EEEST_ST_EEEEENS5_IJNS4_10UnderscoreESW_SW_EEEEENS4_13SM90_TMA_LOADENS4_14ComposedLayoutINS4_7SwizzleILi2ELi4ELi3EEENS4_18smem_ptr_flag_bitsILi16EEENSS_INS5_IJNSA_ILi8EEESG_EEENS5_IJSG_SB_EEEEEEEvNS4_8identityESZ_S19_vS1A_EENS_8epilogue10collective18CollectiveEpilogueINS1C_23Sm100TmaWarpSpecializedILi3ELi2ELi32ELb1ELb0EEEJSH_NS5_IJNSS_ISE_SB_EENSS_ISG_SB_EEEEESI_SJ_SI_SJ_NS1C_6fusion15FusionCallbacksIS1G_NS1K_17LinearCombinationISI_fSI_fLNS_15FloatRoundStyleE2EEESH_S1J_JEEENS4_5SM1004TMEM4LOAD26SM100_TMEM_LOAD_32dp32b32xESZ_S19_NS4_39AutoVectorizingCopyWithAssumedAlignmentILi128EEENS4_14SM90_TMA_STOREES19_S1V_S1V_EEEvvEEEEvNT_6ParamsE)
        /*0038*/ 	.word	0x00000000


	//----- nvinfo : EIATTR_MIN_STACK_SIZE
	.align		4
.L_27:
        /*003c*/ 	.byte	0x04, 0x12
        /*003e*/ 	.short	(.L_29 - .L_28)
	.align		4
.L_28:
        /*0040*/ 	.word	index@(_ZN7cutlass13device_kernelINS_4gemm6kernel13GemmUniversalIN4cute5tupleIJiiiiEEENS1_10collective13CollectiveMmaINS1_35MainloopSm100TmaUmmaWarpSpecializedILi16ELi2ELi4ENS5_IJNS4_1CILi1EEESB_SB_EEEEENS5_IJNSA_ILi128EEENSA_ILi64EEENSA_ILi32EEEEEENS_10bfloat16_tENS5_IJlSB_lEEESI_SJ_NS4_8TiledMMAINS4_8MMA_AtomIJNS4_20SM100_MMA_F16BF16_SSISI_SI_fLi128ELi64ELNS4_4UMMA5MajorE0ELSO_0ELNSN_7ScaleInE0ELSP_0EEEEEENS4_6LayoutISC_NS5_IJNSA_ILi0EEEST_ST_EEEEENS5_IJNS4_10UnderscoreESW_SW_EEEEENS4_13SM90_TMA_LOADENS4_14ComposedLayoutINS4_7SwizzleILi2ELi4ELi3EEENS4_18smem_ptr_flag_bitsILi16EEENSS_INS5_IJNSA_ILi8EEESG_EEENS5_IJSG_SB_EEEEEEEvNS4_8identityESZ_S19_vS1A_EENS_8epilogue10collective18CollectiveEpilogueINS1C_23Sm100TmaWarpSpecializedILi3ELi2ELi32ELb1ELb0EEEJSH_NS5_IJNSS_ISE_SB_EENSS_ISG_SB_EEEEESI_SJ_SI_SJ_NS1C_6fusion15FusionCallbacksIS1G_NS1K_17LinearCombinationISI_fSI_fLNS_15FloatRoundStyleE2EEESH_S1J_JEEENS4_5SM1004TMEM4LOAD26SM100_TMEM_LOAD_32dp32b32xESZ_S19_NS4_39AutoVectorizingCopyWithAssumedAlignmentILi128EEENS4_14SM90_TMA_STOREES19_S1V_S1V_EEEvvEEEEvNT_6ParamsE)
        /*0044*/ 	.word	0x00000000
.L_29:


//--------------------- .nv.compat                --------------------------
	.section	.nv.compat,"",@"SHT_CUDA_COMPAT_INFO"
	.align	4
        /*0000*/ 	.byte	0x02, 0x09, 0x01, 0x00, 0x02, 0x02, 0x02, 0x00, 0x02, 0x05, 0x05, 0x00, 0x03, 0x07, 0x01, 0x01
        /*0010*/ 	.byte	0x02, 0x03, 0x01, 0x00, 0x02, 0x06, 0x01, 0x00, 0x04, 0x0b, 0x08, 0x00, 0x09, 0x00, 0x00, 0x00
        /*0020*/ 	.byte	0x00, 0x00, 0x00, 0x00


//--------------------- .nv.info._ZN7cutlass13device_kernelINS_4gemm6kernel13GemmUniversalIN4cute5tupleIJiiiiEEENS1_10collective13CollectiveMmaINS1_35MainloopSm100TmaUmmaWarpSpecializedILi16ELi2ELi4ENS5_IJNS4_1CILi1EEESB_SB_EEEEENS5_IJNSA_ILi128EEENSA_ILi64EEENSA_ILi32EEEEEENS_10bfloat16_tENS5_IJlSB_lEEESI_SJ_NS4_8TiledMMAINS4_8MMA_AtomIJNS4_20SM100_MMA_F16BF16_SSISI_SI_fLi128ELi64ELNS4_4UMMA5MajorE0ELSO_0ELNSN_7ScaleInE0ELSP_0EEEEEENS4_6LayoutISC_NS5_IJNSA_ILi0EEEST_ST_EEEEENS5_IJNS4_10UnderscoreESW_SW_EEEEENS4_13SM90_TMA_LOADENS4_14ComposedLayoutINS4_7SwizzleILi2ELi4ELi3EEENS4_18smem_ptr_flag_bitsILi16EEENSS_INS5_IJNSA_ILi8EEESG_EEENS5_IJSG_SB_EEEEEEEvNS4_8identityESZ_S19_vS1A_EENS_8epilogue10collective18CollectiveEpilogueINS1C_23Sm100TmaWarpSpecializedILi3ELi2ELi32ELb1ELb0EEEJSH_NS5_IJNSS_ISE_SB_EENSS_ISG_SB_EEEEESI_SJ_SI_SJ_NS1C_6fusion15FusionCallbacksIS1G_NS1K_17LinearCombinationISI_fSI_fLNS_15FloatRoundStyleE2EEESH_S1J_JEEENS4_5SM1004TMEM4LOAD26SM100_TMEM_LOAD_32dp32b32xESZ_S19_NS4_39AutoVectorizingCopyWithAssumedAlignmentILi128EEENS4_14SM90_TMA_STOREES19_S1V_S1V_EEEvvEEEEvNT_6ParamsE --------------------------
	.section	.nv.info._ZN7cutlass13device_kernelINS_4gemm6kernel13GemmUniversalIN4cute5tupleIJiiiiEEENS1_10collective13CollectiveMmaINS1_35MainloopSm100TmaUmmaWarpSpecializedILi16ELi2ELi4ENS5_IJNS4_1CILi1EEESB_SB_EEEEENS5_IJNSA_ILi128EEENSA_ILi64EEENSA_ILi32EEEEEENS_10bfloat16_tENS5_IJlSB_lEEESI_SJ_NS4_8TiledMMAINS4_8MMA_AtomIJNS4_20SM100_MMA_F16BF16_SSISI_SI_fLi128ELi64ELNS4_4UMMA5MajorE0ELSO_0ELNSN_7ScaleInE0ELSP_0EEEEEENS4_6LayoutISC_NS5_IJNSA_ILi0EEEST_ST_EEEEENS5_IJNS4_10UnderscoreESW_SW_EEEEENS4_13SM90_TMA_LOADENS4_14ComposedLayoutINS4_7SwizzleILi2ELi4ELi3EEENS4_18smem_ptr_flag_bitsILi16EEENSS_INS5_IJNSA_ILi8EEESG_EEENS5_IJSG_SB_EEEEEEEvNS4_8identityESZ_S19_vS1A_EENS_8epilogue10collective18CollectiveEpilogueINS1C_23Sm100TmaWarpSpecializedILi3ELi2ELi32ELb1ELb0EEEJSH_NS5_IJNSS_ISE_SB_EENSS_ISG_SB_EEEEESI_SJ_SI_SJ_NS1C_6fusion15FusionCallbacksIS1G_NS1K_17LinearCombinationISI_fSI_fLNS_15FloatRoundStyleE2EEESH_S1J_JEEENS4_5SM1004TMEM4LOAD26SM100_TMEM_LOAD_32dp32b32xESZ_S19_NS4_39AutoVectorizingCopyWithAssumedAlignmentILi128EEENS4_14SM90_TMA_STOREES19_S1V_S1V_EEEvvEEEEvNT_6ParamsE,"",@"SHT_CUDA_INFO"
	.sectionflags	@""
	.align	4


	//----- nvinfo : EIATTR_CUDA_API_VERSION
	.align		4
        /*0000*/ 	.byte	0x04, 0x37
        /*0002*/ 	.short	(.L_31 - .L_30)
.L_30:
        /*0004*/ 	.word	0x00000082


	//----- nvinfo : EIATTR_KPARAM_INFO
	.align		4
.L_31:
        /*0008*/ 	.byte	0x04, 0x17
        /*000a*/ 	.short	(.L_33 - .L_32)
.L_32:
        /*000c*/ 	.word	0x00000000
        /*0010*/ 	.short	0x0000
        /*0012*/ 	.short	0x0000
        /*0014*/ 	.byte	0x00, 0xf0, 0x01, 0x20


	//----- nvinfo : EIATTR_AT_ENTRY_FRAGMENTS
	.align		4
.L_33:
        /*0018*/ 	.byte	0x04, 0x4f
        /*001a*/ 	.short	(.L_35 - .L_34)


	//   ....[0]....
.L_34:
        /*001c*/ 	.word	0x00000006


	//----- nvinfo : EIATTR_RESERVED_SMEM_USED
	.align		4
.L_35:
        /*0020*/ 	.byte	0x01, 0x41
	.zero		2


	//----- nvinfo : EIATTR_SPARSE_MMA_MASK
	.align		4
        /*0024*/ 	.byte	0x03, 0x50
        /*0026*/ 	.short	0x0000


	//----- nvinfo : EIATTR_TCGEN05_1CTA_USED
	.align		4
        /*0028*/ 	.byte	0x01, 0x51
	.zero		2


	//----- nvinfo : EIATTR_MAXREG_COUNT
	.align		4
        /*002c*/ 	.byte	0x03, 0x1b
        /*002e*/ 	.short	0x00ff


	//----- nvinfo : EIATTR_NUM_BARRIERS
	.align		4
        /*0030*/ 	.byte	0x02, 0x4c
        /*0032*/ 	.byte	0x07
	.zero		1


	//----- nvinfo : EIATTR_EXTERNS
	.align		4
        /*0034*/ 	.byte	0x04, 0x0f
        /*0036*/ 	.short	(.L_37 - .L_36)


	//   ....[0]....
	.align		4
.L_36:
        /*0038*/ 	.word	index@(__assertfail)


	//----- nvinfo : EIATTR_MERCURY_ISA_VERSION
	.align		4
.L_37:
        /*003c*/ 	.byte	0x03, 0x5f
        /*003e*/ 	.short	0x0101


	//----- nvinfo : EIATTR_INT_WARP_WIDE_INSTR_OFFSETS
	.align		4
        /*0040*/ 	.byte	0x04, 0x31
        /*0042*/ 	.short	(.L_39 - .L_38)


	//   ....[0]....
.L_38:
        /*0044*/ 	.word	0x00001f70


	//   ....[1]....
        /*0048*/ 	.word	0x00003f90


	//   ....[2]....
        /*004c*/ 	.word	0x00003fc0


	//   ....[3]....
        /*0050*/ 	.word	0x00004010


	//   ....[4]....
        /*0054*/ 	.word	0x00004900


	//   ....[5]....
        /*0058*/ 	.word	0x00004920


	//   ....[6]....
        /*005c*/ 	.word	0x00004bf0


	//   ....[7]....
        /*0060*/ 	.word	0x00004d20


	//----- nvinfo : EIATTR_COOP_GROUP_MASK_REGIDS
	.align		4
.L_39:
        /*0064*/ 	.byte	0x04, 0x29
        /*0066*/ 	.short	(.L_41 - .L_40)


	//   ....[0]....
.L_40:
        /*0068*/ 	.word	0xffffffff


	//   ....[1]....
        /*006c*/ 	.word	0xffffffff


	//   ....[2]....
        /*0070*/ 	.word	0xffffffff


	//   ....[3]....
        /*0074*/ 	.word	0xffffffff


	//   ....[4]....
        /*0078*/ 	.word	0xffffffff


	//   ....[5]....
        /*007c*/ 	.word	0xffffffff


	//   ....[6]....
        /*0080*/ 	.word	0xffffffff


	//   ....[7]....
        /*0084*/ 	.word	0xffffffff


	//   ....[8]....
        /*0088*/ 	.word	0xffffffff


	//   ....[9]....
        /*008c*/ 	.word	0xffffffff


	//   ....[10]....
        /*0090*/ 	.word	0xffffffff


	//   ....[11]....
        /*0094*/ 	.word	0xffffffff


	//   ....[12]....
        /*0098*/ 	.word	0xffffffff


	//----- nvinfo : EIATTR_COOP_GROUP_INSTR_OFFSETS
	.align		4
.L_41:
        /*009c*/ 	.byte	0x04, 0x28
        /*009e*/ 	.short	(.L_43 - .L_42)


	//   ....[0]....
.L_42:
        /*00a0*/ 	.word	0x00000090


	//   ....[1]....
        /*00a4*/ 	.word	0x000004d0


	//   ....[2]....
        /*00a8*/ 	.word	0x000007f0


	//   ....[3]....
        /*00ac*/ 	.word	0x00000970


	//   ....[4]....
        /*00b0*/ 	.word	0x00000a70


	//   ....[5]....
        /*00b4*/ 	.word	0x00000be0


	//   ....[6]....
        /*00b8*/ 	.word	0x00000d80


	//   ....[7]....
        /*00bc*/ 	.word	0x00001e50


	//   ....[8]....
        /*00c0*/ 	.word	0x000032f0


	//   ....[9]....
        /*00c4*/ 	.word	0x00003500


	//   ....[10]....
        /*00c8*/ 	.word	0x00003530


	//   ....[11]....
        /*00cc*/ 	.word	0x00003e80


	//   ....[12]....
        /*00d0*/ 	.word	0x000040b0


	//----- nvinfo : EIATTR_VRC_CTA_INIT_COUNT
	.align		4
.L_43:
        /*00d4*/ 	.byte	0x02, 0x4a
        /*00d6*/ 	.byte	0x80
	.zero		1


	//----- nvinfo : EIATTR_SYSCALL_OFFSETS
	.align		4
        /*00d8*/ 	.byte	0x04, 0x46
        /*00da*/ 	.short	(.L_45 - .L_44)


	//   ....[0]....
.L_44:
        /*00dc*/ 	.word	0x000058d0


	//   ....[1]....
        /*00e0*/ 	.word	0x000059c0


	//   ....[2]....
        /*00e4*/ 	.word	0x00006200


	//   ....[3]....
        /*00e8*/ 	.word	0x00006eb0


	//----- nvinfo : EIATTR_MBARRIER_INSTR_OFFSETS
	.align		4
.L_45:
        /*00ec*/ 	.byte	0x04, 0x39
        /*00ee*/ 	.short	(.L_47 - .L_46)


	//   ....[0]....
.L_46:
        /*00f0*/ 	.word	0x000005d0
        /*00f4*/ 	.word	0x000000ff
        /*00f8*/ 	.word	0x00000000
        /*00fc*/ 	.short	0x0100
        /*00fe*/ 	.byte	0x05
	.zero		1


	//   ....[1]....
        /*0100*/ 	.word	0x000005e0
        /*0104*/ 	.word	0x000000ff
        /*0108*/ 	.word	0x00000080
        /*010c*/ 	.short	0x0100
        /*010e*/ 	.byte	0x05
	.zero		1


	//   ....[2]....
        /*0110*/ 	.word	0x000005f0
        /*0114*/ 	.word	0x000000ff
        /*0118*/ 	.word	0x00000008
        /*011c*/ 	.short	0x0100
        /*011e*/ 	.byte	0x05
	.zero		1


	//   ....[3]....
        /*0120*/ 	.word	0x00000600
        /*0124*/ 	.word	0x000000ff
        /*0128*/ 	.word	0x00000088
        /*012c*/ 	.short	0x0100
        /*012e*/ 	.byte	0x05
	.zero		1


	//   ....[4]....
        /*0130*/ 	.word	0x00000610
        /*0134*/ 	.word	0x000000ff
        /*0138*/ 	.word	0x00000010
        /*013c*/ 	.short	0x0100
        /*013e*/ 	.byte	0x05
	.zero		1


	//   ....[5]....
        /*0140*/ 	.word	0x00000620
        /*0144*/ 	.word	0x000000ff
        /*0148*/ 	.word	0x00000090
        /*014c*/ 	.short	0x0100
        /*014e*/ 	.byte	0x05
	.zero		1


	//   ....[6]....
        /*0150*/ 	.word	0x00000630
        /*0154*/ 	.word	0x000000ff
        /*0158*/ 	.word	0x00000018
        /*015c*/ 	.short	0x0100
        /*015e*/ 	.byte	0x05
	.zero		1


	//   ....[7]....
        /*0160*/ 	.word	0x00000640
        /*0164*/ 	.word	0x000000ff
        /*0168*/ 	.word	0x00000098
        /*016c*/ 	.short	0x0100
        /*016e*/ 	.byte	0x05
	.zero		1


	//   ....[8]....
        /*0170*/ 	.word	0x00000650
        /*0174*/ 	.word	0x000000ff
        /*0178*/ 	.word	0x00000020
        /*017c*/ 	.short	0x0100
        /*017e*/ 	.byte	0x05
	.zero		1


	//   ....[9]....
        /*0180*/ 	.word	0x00000660
        /*0184*/ 	.word	0x000000ff
        /*0188*/ 	.word	0x000000a0
        /*018c*/ 	.short	0x0100
        /*018e*/ 	.byte	0x05
	.zero		1


	//   ....[10]....
        /*0190*/ 	.word	0x00000670
        /*0194*/ 	.word	0x000000ff
        /*0198*/ 	.word	0x00000028
        /*019c*/ 	.short	0x0100
        /*019e*/ 	.byte	0x05
	.zero		1


	//   ....[11]....
        /*01a0*/ 	.word	0x00000680
        /*01a4*/ 	.word	0x000000ff
        /*01a8*/ 	.word	0x000000a8
        /*01ac*/ 	.short	0x0100
        /*01ae*/ 	.byte	0x05
	.zero		1


	//   ....[12]....
        /*01b0*/ 	.word	0x00000690
        /*01b4*/ 	.word	0x000000ff
        /*01b8*/ 	.word	0x00000030
        /*01bc*/ 	.short	0x0100
        /*01be*/ 	.byte	0x05
	.zero		1


	//   ....[13]....
        /*01c0*/ 	.word	0x000006a0
        /*01c4*/ 	.word	0x000000ff
        /*01c8*/ 	.word	0x000000b0
        /*01cc*/ 	.short	0x0100
        /*01ce*/ 	.byte	0x05
	.zero		1


	//   ....[14]....
        /*01d0*/ 	.word	0x000006b0
        /*01d4*/ 	.word	0x000000ff
        /*01d8*/ 	.word	0x00000038
        /*01dc*/ 	.short	0x0100
        /*01de*/ 	.byte	0x05
	.zero		1


	//   ....[15]....
        /*01e0*/ 	.word	0x000006c0
        /*01e4*/ 	.word	0x000000ff
        /*01e8*/ 	.word	0x000000b8
        /*01ec*/ 	.short	0x0100
        /*01ee*/ 	.byte	0x05
	.zero		1


	//   ....[16]....
        /*01f0*/ 	.word	0x000006d0
        /*01f4*/ 	.word	0x000000ff
        /*01f8*/ 	.word	0x00000040
        /*01fc*/ 	.short	0x0100
        /*01fe*/ 	.byte	0x05
	.zero		1


	//   ....[17]....
        /*0200*/ 	.word	0x000006e0
        /*0204*/ 	.word	0x000000ff
        /*0208*/ 	.word	0x000000c0
        /*020c*/ 	.short	0x0100
        /*020e*/ 	.byte	0x05
	.zero		1


	//   ....[18]....
        /*0210*/ 	.word	0x000006f0
        /*0214*/ 	.word	0x000000ff
        /*0218*/ 	.word	0x00000048
        /*021c*/ 	.short	0x0100
        /*021e*/ 	.byte	0x05
	.zero		1


	//   ....[19]....
        /*0220*/ 	.word	0x00000700
        /*0224*/ 	.word	0x000000ff
        /*0228*/ 	.word	0x000000c8
        /*022c*/ 	.short	0x0100
        /*022e*/ 	.byte	0x05
	.zero		1


	//   ....[20]....
        /*0230*/ 	.word	0x00000710
        /*0234*/ 	.word	0x000000ff
        /*0238*/ 	.word	0x00000050
        /*023c*/ 	.short	0x0100
        /*023e*/ 	.byte	0x05
	.zero		1


	//   ....[21]....
        /*0240*/ 	.word	0x00000720
        /*0244*/ 	.word	0x000000ff
        /*0248*/ 	.word	0x000000d0
        /*024c*/ 	.short	0x0100
        /*024e*/ 	.byte	0x05
	.zero		1


	//   ....[22]....
        /*0250*/ 	.word	0x00000730
        /*0254*/ 	.word	0x000000ff
        /*0258*/ 	.word	0x00000058
        /*025c*/ 	.short	0x0100
        /*025e*/ 	.byte	0x05
	.zero		1


	//   ....[23]....
        /*0260*/ 	.word	0x00000740
        /*0264*/ 	.word	0x000000ff
        /*0268*/ 	.word	0x000000d8
        /*026c*/ 	.short	0x0100
        /*026e*/ 	.byte	0x05
	.zero		1


	//   ....[24]....
        /*0270*/ 	.word	0x00000750
        /*0274*/ 	.word	0x000000ff
        /*0278*/ 	.word	0x00000060
        /*027c*/ 	.short	0x0100
        /*027e*/ 	.byte	0x05
	.zero		1


	//   ....[25]....
        /*0280*/ 	.word	0x00000760
        /*0284*/ 	.word	0x000000ff
        /*0288*/ 	.word	0x000000e0
        /*028c*/ 	.short	0x0100
        /*028e*/ 	.byte	0x05
	.zero		1


	//   ....[26]....
        /*0290*/ 	.word	0x00000770
        /*0294*/ 	.word	0x000000ff
        /*0298*/ 	.word	0x00000068
        /*029c*/ 	.short	0x0100
        /*029e*/ 	.byte	0x05
	.zero		1


	//   ....[27]....
        /*02a0*/ 	.word	0x00000780
        /*02a4*/ 	.word	0x000000ff
        /*02a8*/ 	.word	0x000000e8
        /*02ac*/ 	.short	0x0100
        /*02ae*/ 	.byte	0x05
	.zero		1


	//   ....[28]....
        /*02b0*/ 	.word	0x00000790
        /*02b4*/ 	.word	0x000000ff
        /*02b8*/ 	.word	0x00000070
        /*02bc*/ 	.short	0x0100
        /*02be*/ 	.byte	0x05
	.zero		1


	//   ....[29]....
        /*02c0*/ 	.word	0x000007a0
        /*02c4*/ 	.word	0x000000ff
        /*02c8*/ 	.word	0x000000f0
        /*02cc*/ 	.short	0x0100
        /*02ce*/ 	.byte	0x05
	.zero		1


	//   ....[30]....
        /*02d0*/ 	.word	0x000007b0
        /*02d4*/ 	.word	0x000000ff
        /*02d8*/ 	.word	0x00000078
        /*02dc*/ 	.short	0x0100
        /*02de*/ 	.byte	0x05
	.zero		1


	//   ....[31]....
        /*02e0*/ 	.word	0x000007c0
        /*02e4*/ 	.word	0x000000ff
        /*02e8*/ 	.word	0x000000f8
        /*02ec*/ 	.short	0x0100
        /*02ee*/ 	.byte	0x05
	.zero		1


	//   ....[32]....
        /*02f0*/ 	.word	0x00000900
        /*02f4*/ 	.word	0x000000ff
        /*02f8*/ 	.word	0x00000100
        /*02fc*/ 	.short	0x0100
        /*02fe*/ 	.byte	0x07
	.zero		1


	//   ....[33]....
        /*0300*/ 	.word	0x00000910
        /*0304*/ 	.word	0x000000ff
        /*0308*/ 	.word	0x00000118
        /*030c*/ 	.short	0x0100
        /*030e*/ 	.byte	0x07
	.zero		1


	//   ....[34]....
        /*0310*/ 	.word	0x00000920
        /*0314*/ 	.word	0x000000ff
        /*0318*/ 	.word	0x00000108
        /*031c*/ 	.short	0x0100
        /*031e*/ 	.byte	0x07
	.zero		1


	//   ....[35]....
        /*0320*/ 	.word	0x00000930
        /*0324*/ 	.word	0x000000ff
        /*0328*/ 	.word	0x00000120
        /*032c*/ 	.short	0x0100
        /*032e*/ 	.byte	0x07
	.zero		1


	//   ....[36]....
        /*0330*/ 	.word	0x00000940
        /*0334*/ 	.word	0x000000ff
        /*0338*/ 	.word	0x00000110
        /*033c*/ 	.short	0x0100
        /*033e*/ 	.byte	0x07
	.zero		1


	//   ....[37]....
        /*0340*/ 	.word	0x00000950
        /*0344*/ 	.word	0x000000ff
        /*0348*/ 	.word	0x00000128
        /*034c*/ 	.short	0x0100
        /*034e*/ 	.byte	0x07
	.zero		1


	//   ....[38]....
        /*0350*/ 	.word	0x00000a40
        /*0354*/ 	.word	0x000000ff
        /*0358*/ 	.word	0x00000130
        /*035c*/ 	.short	0x0100
        /*035e*/ 	.byte	0x05
	.zero		1


	//   ....[39]....
        /*0360*/ 	.word	0x00000a50
        /*0364*/ 	.word	0x000000ff
        /*0368*/ 	.word	0x00000138
        /*036c*/ 	.short	0x0100
        /*036e*/ 	.byte	0x05
	.zero		1


	//   ....[40]....
        /*0370*/ 	.word	0x00000b90
        /*0374*/ 	.word	0x000000ff
        /*0378*/ 	.word	0x00000140
        /*037c*/ 	.short	0x0100
        /*037e*/ 	.byte	0x05
	.zero		1


	//   ....[41]....
        /*0380*/ 	.word	0x00000ba0
        /*0384*/ 	.word	0x000000ff
        /*0388*/ 	.word	0x00000150
        /*038c*/ 	.short	0x0100
        /*038e*/ 	.byte	0x05
	.zero		1


	//   ....[42]....
        /*0390*/ 	.word	0x00000bb0
        /*0394*/ 	.word	0x000000ff
        /*0398*/ 	.word	0x00000148
        /*039c*/ 	.short	0x0100
        /*039e*/ 	.byte	0x05
	.zero		1


	//   ....[43]....
        /*03a0*/ 	.word	0x00000bc0
        /*03a4*/ 	.word	0x000000ff
        /*03a8*/ 	.word	0x00000158
        /*03ac*/ 	.short	0x0100
        /*03ae*/ 	.byte	0x05
	.zero		1


	//   ....[44]....
        /*03b0*/ 	.word	0x00000cf0
        /*03b4*/ 	.word	0x000000ff
        /*03b8*/ 	.word	0x00000160
        /*03bc*/ 	.short	0x0100
        /*03be*/ 	.byte	0x07
	.zero		1


	//   ....[45]....
        /*03c0*/ 	.word	0x00000d00
        /*03c4*/ 	.word	0x000000ff
        /*03c8*/ 	.word	0x00000180
        /*03cc*/ 	.short	0x0100
        /*03ce*/ 	.byte	0x07
	.zero		1


	//   ....[46]....
        /*03d0*/ 	.word	0x00000d10
        /*03d4*/ 	.word	0x000000ff
        /*03d8*/ 	.word	0x00000168
        /*03dc*/ 	.short	0x0100
        /*03de*/ 	.byte	0x07
	.zero		1


	//   ....[47]....
        /*03e0*/ 	.word	0x00000d20
        /*03e4*/ 	.word	0x000000ff
        /*03e8*/ 	.word	0x00000188
        /*03ec*/ 	.short	0x0100
        /*03ee*/ 	.byte	0x07
	.zero		1


	//   ....[48]....
        /*03f0*/ 	.word	0x00000d30
        /*03f4*/ 	.word	0x000000ff
        /*03f8*/ 	.word	0x00000170
        /*03fc*/ 	.short	0x0100
        /*03fe*/ 	.byte	0x07
	.zero		1


	//   ....[49]....
        /*0400*/ 	.word	0x00000d40
        /*0404*/ 	.word	0x000000ff
        /*0408*/ 	.word	0x00000190
        /*040c*/ 	.short	0x0100
        /*040e*/ 	.byte	0x07
	.zero		1


	//   ....[50]....
        /*0410*/ 	.word	0x00000d50
        /*0414*/ 	.word	0x000000ff
        /*0418*/ 	.word	0x00000178
        /*041c*/ 	.short	0x0100
        /*041e*/ 	.byte	0x07
	.zero		1


	//   ....[51]....
        /*0420*/ 	.word	0x00000d60
        /*0424*/ 	.word	0x000000ff
        /*0428*/ 	.word	0x00000198
        /*042c*/ 	.short	0x0100
        /*042e*/ 	.byte	0x07
	.zero		1


	//   ....[52]....
        /*0430*/ 	.word	0x00000e50
        /*0434*/ 	.word	0x000000ff
        /*0438*/ 	.word	0x000001a0
        /*043c*/ 	.short	0x0100
        /*043e*/ 	.byte	0x05
	.zero		1


	//   ....[53]....
        /*0440*/ 	.word	0x00000e60
        /*0444*/ 	.word	0x000000ff
        /*0448*/ 	.word	0x000001b0
        /*044c*/ 	.short	0x0100
        /*044e*/ 	.byte	0x05
	.zero		1


	//   ....[54]....
        /*0450*/ 	.word	0x00000e70
        /*0454*/ 	.word	0x000000ff
        /*0458*/ 	.word	0x000001a8
        /*045c*/ 	.short	0x0100
        /*045e*/ 	.byte	0x05
	.zero		1


	//   ....[55]....
        /*0460*/ 	.word	0x00000e80
        /*0464*/ 	.word	0x000000ff
        /*0468*/ 	.word	0x000001b8
        /*046c*/ 	.short	0x0100
        /*046e*/ 	.byte	0x05
	.zero		1


	//   ....[56]....
        /*0470*/ 	.word	0x00001750
        /*0474*/ 	.word	0x00000002
        /*0478*/ 	.word	0x000001b0
        /*047c*/ 	.short	0x010a
        /*047e*/ 	.byte	0xff
	.zero		1


	//   ....[57]....
        /*0480*/ 	.word	0x00001780
        /*0484*/ 	.word	0x00000002
        /*0488*/ 	.word	0x000001a0
        /*048c*/ 	.short	0x0101
        /*048e*/ 	.byte	0xff
	.zero		1


	//   ....[58]....
        /*0490*/ 	.word	0x00001850
        /*0494*/ 	.word	0x000000ff
        /*0498*/ 	.word	0x00000080
        /*049c*/ 	.short	0x010a
        /*049e*/ 	.byte	0x08
	.zero		1


	//   ....[59]....
        /*04a0*/ 	.word	0x000018f0
        /*04a4*/ 	.word	0x000000ff
        /*04a8*/ 	.word	0x00000080
        /*04ac*/ 	.short	0x010a
        /*04ae*/ 	.byte	0x21
	.zero		1


	//   ....[60]....
        /*04b0*/ 	.word	0x00001a40
        /*04b4*/ 	.word	0x000000ff
        /*04b8*/ 	.word	0x00000080
        /*04bc*/ 	.short	0x010a
        /*04be*/ 	.byte	0x08
	.zero		1


	//   ....[61]....
        /*04c0*/ 	.word	0x00001b50
        /*04c4*/ 	.word	0x000000ff
        /*04c8*/ 	.word	0x00000138
        /*04cc*/ 	.short	0x0101
        /*04ce*/ 	.byte	0x04
	.zero		1


	//   ....[62]....
        /*04d0*/ 	.word	0x00001b70
        /*04d4*/ 	.word	0x000000ff
        /*04d8*/ 	.word	0x00000080
        /*04dc*/ 	.short	0x010a
        /*04de*/ 	.byte	0x08
	.zero		1


	//   ....[63]....
        /*04e0*/ 	.word	0x00001bf0
        /*04e4*/ 	.word	0x000000ff
        /*04e8*/ 	.word	0x00000080
        /*04ec*/ 	.short	0x010a
        /*04ee*/ 	.byte	0x11
	.zero		1


	//   ....[64]....
        /*04f0*/ 	.word	0x00001d40
        /*04f4*/ 	.word	0x000000ff
        /*04f8*/ 	.word	0x00000080
        /*04fc*/ 	.short	0x010a
        /*04fe*/ 	.byte	0x08
	.zero		1


	//   ....[65]....
        /*0500*/ 	.word	0x00001e80
        /*0504*/ 	.word	0x00000002
        /*0508*/ 	.word	0x00000140
        /*050c*/ 	.short	0x010a
        /*050e*/ 	.byte	0xff
	.zero		1


	//   ....[66]....
        /*0510*/ 	.word	0x00001f40
        /*0514*/ 	.word	0x00000002
        /*0518*/ 	.word	0x00000000
        /*051c*/ 	.short	0x0101
        /*051e*/ 	.byte	0xff
	.zero		1


	//   ....[67]....
        /*0520*/ 	.word	0x000024a0
        /*0524*/ 	.word	0x000000ff
        /*0528*/ 	.word	0x00000000
        /*052c*/ 	.short	0x010a
        /*052e*/ 	.byte	0x05
	.zero		1


	//   ....[68]....
        /*0530*/ 	.word	0x00002530
        /*0534*/ 	.word	0x000000ff
        /*0538*/ 	.word	0x00000000
        /*053c*/ 	.short	0x010a
        /*053e*/ 	.byte	0x05
	.zero		1


	//   ....[69]....
        /*0540*/ 	.word	0x000025c0
        /*0544*/ 	.word	0x000000ff
        /*0548*/ 	.word	0x00000000
        /*054c*/ 	.short	0x010a
        /*054e*/ 	.byte	0x05
	.zero		1


	//   ....[70]....
        /*0550*/ 	.word	0x00002650
        /*0554*/ 	.word	0x000000ff
        /*0558*/ 	.word	0x00000000
        /*055c*/ 	.short	0x010a
        /*055e*/ 	.byte	0x05
	.zero		1


	//   ....[71]....
        /*0560*/ 	.word	0x000026e0
        /*0564*/ 	.word	0x000000ff
        /*0568*/ 	.word	0x00000000
        /*056c*/ 	.short	0x010a
        /*056e*/ 	.byte	0x05
	.zero		1


	//   ....[72]....
        /*0570*/ 	.word	0x00002770
        /*0574*/ 	.word	0x000000ff
        /*0578*/ 	.word	0x00000000
        /*057c*/ 	.short	0x010a
        /*057e*/ 	.byte	0x05
	.zero		1


	//   ....[73]....
        /*0580*/ 	.word	0x00002800
        /*0584*/ 	.word	0x000000ff
        /*0588*/ 	.word	0x00000000
        /*058c*/ 	.short	0x010a
        /*058e*/ 	.byte	0x05
	.zero		1


	//   ....[74]....
        /*0590*/ 	.word	0x00002890
        /*0594*/ 	.word	0x000000ff
        /*0598*/ 	.word	0x00000000
        /*059c*/ 	.short	0x010a
        /*059e*/ 	.byte	0x05
	.zero		1


	//   ....[75]....
        /*05a0*/ 	.word	0x00002920
        /*05a4*/ 	.word	0x000000ff
        /*05a8*/ 	.word	0x00000000
        /*05ac*/ 	.short	0x010a
        /*05ae*/ 	.byte	0x05
	.zero		1


	//   ....[76]....
        /*05b0*/ 	.word	0x000029b0
        /*05b4*/ 	.word	0x000000ff
        /*05b8*/ 	.word	0x00000000
        /*05bc*/ 	.short	0x010a
        /*05be*/ 	.byte	0x05
	.zero		1


	//   ....[77]....
        /*05c0*/ 	.word	0x00002a40
        /*05c4*/ 	.word	0x000000ff
        /*05c8*/ 	.word	0x00000000
        /*05cc*/ 	.short	0x010a
        /*05ce*/ 	.byte	0x05
	.zero		1


	//   ....[78]....
        /*05d0*/ 	.word	0x00002ad0
        /*05d4*/ 	.word	0x000000ff
        /*05d8*/ 	.word	0x00000000
        /*05dc*/ 	.short	0x010a
        /*05de*/ 	.byte	0x05
	.zero		1


	//   ....[79]....
        /*05e0*/ 	.word	0x00002b60
        /*05e4*/ 	.word	0x000000ff
        /*05e8*/ 	.word	0x00000000
        /*05ec*/ 	.short	0x010a
        /*05ee*/ 	.byte	0x05
	.zero		1


	//   ....[80]....
        /*05f0*/ 	.word	0x00002bf0
        /*05f4*/ 	.word	0x000000ff
        /*05f8*/ 	.word	0x00000000
        /*05fc*/ 	.short	0x010a
        /*05fe*/ 	.byte	0x05
	.zero		1


	//   ....[81]....
        /*0600*/ 	.word	0x00002c80
        /*0604*/ 	.word	0x000000ff
        /*0608*/ 	.word	0x00000000
        /*060c*/ 	.short	0x010a
        /*060e*/ 	.byte	0x05
	.zero		1


	//   ....[82]....
        /*0610*/ 	.word	0x00002d20
        /*0614*/ 	.word	0x00000000
        /*0618*/ 	.word	0x00000000
        /*061c*/ 	.short	0x010a
        /*061e*/ 	.byte	0xff
	.zero		1


	//   ....[83]....
        /*0620*/ 	.word	0x00002e40
        /*0624*/ 	.word	0x00000000
        /*0628*/ 	.word	0x000001a0
        /*062c*/ 	.short	0x010a
        /*062e*/ 	.byte	0xff
	.zero		1


	//   ....[84]....
        /*0630*/ 	.word	0x00002eb0
        /*0634*/ 	.word	0x00000000
        /*0638*/ 	.word	0x00000000
        /*063c*/ 	.short	0x0101
        /*063e*/ 	.byte	0xff
	.zero		1


	//   ....[85]....
        /*0640*/ 	.word	0x00002ed0
        /*0644*/ 	.word	0x000000ff
        /*0648*/ 	.word	0x00000150
        /*064c*/ 	.short	0x010a
        /*064e*/ 	.byte	0x05
	.zero		1


	//   ....[86]....
        /*0650*/ 	.word	0x00002ff0
        /*0654*/ 	.word	0x00000000
        /*0658*/ 	.word	0x00000140
        /*065c*/ 	.short	0x010a
        /*065e*/ 	.byte	0xff
	.zero		1


	//   ....[87]....
        /*0660*/ 	.word	0x000030f0
        /*0664*/ 	.word	0x00000000
        /*0668*/ 	.word	0x00000000
        /*066c*/ 	.short	0x0101
        /*066e*/ 	.byte	0xff
	.zero		1


	//   ....[88]....
        /*0670*/ 	.word	0x00003180
        /*0674*/ 	.word	0x000000ff
        /*0678*/ 	.word	0x00000150
        /*067c*/ 	.short	0x0106
        /*067e*/ 	.byte	0x05
	.zero		1


	//   ....[89]....
        /*0680*/ 	.word	0x000031a0
        /*0684*/ 	.word	0x000000ff
        /*0688*/ 	.word	0x00000150
        /*068c*/ 	.short	0x010a
        /*068e*/ 	.byte	0x05
	.zero		1


	//   ....[90]....
        /*0690*/ 	.word	0x00003230
        /*0694*/ 	.word	0x000000ff
        /*0698*/ 	.word	0x00000150
        /*069c*/ 	.short	0x0106
        /*069e*/ 	.byte	0x04
	.zero		1


	//   ....[91]....
        /*06a0*/ 	.word	0x00003270
        /*06a4*/ 	.word	0x00000000
        /*06a8*/ 	.word	0x00000150
        /*06ac*/ 	.short	0x010a
        /*06ae*/ 	.byte	0xff
	.zero		1


	//   ....[92]....
        /*06b0*/ 	.word	0x00003770
        /*06b4*/ 	.word	0x00000000
        /*06b8*/ 	.word	0x00000140
        /*06bc*/ 	.short	0x010a
        /*06be*/ 	.byte	0xff
	.zero		1


	//   ....[93]....
        /*06c0*/ 	.word	0x00003880
        /*06c4*/ 	.word	0x00000003
        /*06c8*/ 	.word	0x00000000
        /*06cc*/ 	.short	0x0101
        /*06ce*/ 	.byte	0xff
	.zero		1


	//   ....[94]....
        /*06d0*/ 	.word	0x00003890
        /*06d4*/ 	.word	0x000000ff
        /*06d8*/ 	.word	0x00000000
        /*06dc*/ 	.short	0x010a
        /*06de*/ 	.byte	0x04
	.zero		1


	//   ....[95]....
        /*06e0*/ 	.word	0x000038b0
        /*06e4*/ 	.word	0x000000ff
        /*06e8*/ 	.word	0x00000180
        /*06ec*/ 	.short	0x010a
        /*06ee*/ 	.byte	0x08
	.zero		1


	//   ....[96]....
        /*06f0*/ 	.word	0x00003980
        /*06f4*/ 	.word	0x000000ff
        /*06f8*/ 	.word	0x00000000
        /*06fc*/ 	.short	0x010a
        /*06fe*/ 	.byte	0x07
	.zero		1


	//   ....[97]....
        /*0700*/ 	.word	0x00003ac0
        /*0704*/ 	.word	0x000000ff
        /*0708*/ 	.word	0x00000000
        /*070c*/ 	.short	0x010a
        /*070e*/ 	.byte	0x04
	.zero		1


	//   ....[98]....
        /*0710*/ 	.word	0x00003cb0
        /*0714*/ 	.word	0x000000ff
        /*0718*/ 	.word	0x00000000
        /*071c*/ 	.short	0x010a
        /*071e*/ 	.byte	0x05
	.zero		1


	//   ....[99]....
        /*0720*/ 	.word	0x00003d40
        /*0724*/ 	.word	0x000000ff
        /*0728*/ 	.word	0x00000000
        /*072c*/ 	.short	0x010a
        /*072e*/ 	.byte	0x05
	.zero		1


	//   ....[100]....
        /*0730*/ 	.word	0x00003dd0
        /*0734*/ 	.word	0x000000ff
        /*0738*/ 	.word	0x00000000
        /*073c*/ 	.short	0x010a
        /*073e*/ 	.byte	0x05
	.zero		1


	//   ....[101]....
        /*0740*/ 	.word	0x00003e60
        /*0744*/ 	.word	0x000000ff
        /*0748*/ 	.word	0x00000000
        /*074c*/ 	.short	0x010a
        /*074e*/ 	.byte	0x07
	.zero		1


	//   ....[102]....
        /*0750*/ 	.word	0x000042a0
        /*0754*/ 	.word	0x00000000
        /*0758*/ 	.word	0x00000140
        /*075c*/ 	.short	0x010a
        /*075e*/ 	.byte	0xff
	.zero		1


	//   ....[103]....
        /*0760*/ 	.word	0x00004360
        /*0764*/ 	.word	0x00000000
        /*0768*/ 	.word	0x00000000
        /*076c*/ 	.short	0x0101
        /*076e*/ 	.byte	0xff
	.zero		1


	//   ....[104]....
        /*0770*/ 	.word	0x00004680
        /*0774*/ 	.word	0x000000ff
        /*0778*/ 	.word	0x00000138
        /*077c*/ 	.short	0x010a
        /*077e*/ 	.byte	0x07
	.zero		1


	//   ....[105]....
        /*0780*/ 	.word	0x000048a0
        /*0784*/ 	.word	0x000000ff
        /*0788*/ 	.word	0x00000118
        /*078c*/ 	.short	0x010a
        /*078e*/ 	.byte	0x0f
	.zero		1


	//   ....[106]....
        /*0790*/ 	.word	0x00004aa0
        /*0794*/ 	.word	0x000000ff
        /*0798*/ 	.word	0x00000100
        /*079c*/ 	.short	0x010b
        /*079e*/ 	.byte	0x0f
	.zero		1


	//   ....[107]....
        /*07a0*/ 	.word	0x00004af0
        /*07a4*/ 	.word	0x000000ff
        /*07a8*/ 	.word	0x00000000
        /*07ac*/ 	.short	0x0101
        /*07ae*/ 	.byte	0x10
	.zero		1


	//   ....[108]....
        /*07b0*/ 	.word	0x00004b30
        /*07b4*/ 	.word	0x000000ff
        /*07b8*/ 	.word	0x00000118
        /*07bc*/ 	.short	0x010a
        /*07be*/ 	.byte	0x0d
	.zero		1


	//   ....[109]....
        /*07c0*/ 	.word	0x00004d70
        /*07c4*/ 	.word	0x000000ff
        /*07c8*/ 	.word	0x00000100
        /*07cc*/ 	.short	0x010b
        /*07ce*/ 	.byte	0x0d
	.zero		1


	//   ....[110]....
        /*07d0*/ 	.word	0x00004de0
        /*07d4*/ 	.word	0x000000ff
        /*07d8*/ 	.word	0x00000000
        /*07dc*/ 	.short	0x0101
        /*07de*/ 	.byte	0x0f
	.zero		1


	//   ....[111]....
        /*07e0*/ 	.word	0x00004e30
        /*07e4*/ 	.word	0x000000ff
        /*07e8*/ 	.word	0x00000000
        /*07ec*/ 	.short	0x010a
        /*07ee*/ 	.byte	0x04
	.zero		1


	//   ....[112]....
        /*07f0*/ 	.word	0x00004ec0
        /*07f4*/ 	.word	0x000000ff
        /*07f8*/ 	.word	0x00000000
        /*07fc*/ 	.short	0x010a
        /*07fe*/ 	.byte	0x04
	.zero		1


	//   ....[113]....
        /*0800*/ 	.word	0x00004f60
        /*0804*/ 	.word	0x00000000
        /*0808*/ 	.word	0x00000000
        /*080c*/ 	.short	0x010a
        /*080e*/ 	.byte	0xff
	.zero		1


	//   ....[114]....
        /*0810*/ 	.word	0x000052a0
        /*0814*/ 	.word	0x00000000
        /*0818*/ 	.word	0x00000140
        /*081c*/ 	.short	0x010a
        /*081e*/ 	.byte	0xff
	.zero		1


	//   ....[115]....
        /*0820*/ 	.word	0x000053b0
        /*0824*/ 	.word	0x00000000
        /*0828*/ 	.word	0x00000000
        /*082c*/ 	.short	0x0101
        /*082e*/ 	.byte	0xff
	.zero		1


	//   ....[116]....
        /*0830*/ 	.word	0x00005e50
        /*0834*/ 	.word	0x00000000
        /*0838*/ 	.word	0x00000100
        /*083c*/ 	.short	0x010a
        /*083e*/ 	.byte	0xff
	.zero		1


	//   ....[117]....
        /*0840*/ 	.word	0x00005ec0
        /*0844*/ 	.word	0x00000049
        /*0848*/ 	.word	0x00000160
        /*084c*/ 	.short	0x010a
        /*084e*/ 	.byte	0xff
	.zero		1


	//   ....[118]....
        /*0850*/ 	.word	0x00005fb0
        /*0854*/ 	.word	0x00000000
        /*0858*/ 	.word	0x00000100
        /*085c*/ 	.short	0x010a
        /*085e*/ 	.byte	0xff
	.zero		1


	//   ....[119]....
        /*0860*/ 	.word	0x000060e0
        /*0864*/ 	.word	0x00000049
        /*0868*/ 	.word	0x00000160
        /*086c*/ 	.short	0x010a
        /*086e*/ 	.byte	0xff
	.zero		1


	//   ....[120]....
        /*0870*/ 	.word	0x00006bf0
        /*0874*/ 	.word	0x00000000
        /*0878*/ 	.word	0x00000000
        /*087c*/ 	.short	0x0101
        /*087e*/ 	.byte	0xff
	.zero		1


	//   ....[121]....
        /*0880*/ 	.word	0x00006c00
        /*0884*/ 	.word	0x00000002
        /*0888*/ 	.word	0x00000100
        /*088c*/ 	.short	0x010a
        /*088e*/ 	.byte	0xff
	.zero		1


	//   ....[122]....
        /*0890*/ 	.word	0x00006cd0
        /*0894*/ 	.word	0x00000002
        /*0898*/ 	.word	0x00000100
        /*089c*/ 	.short	0x010a
        /*089e*/ 	.byte	0xff
	.zero		1


	//   ....[123]....
        /*08a0*/ 	.word	0x00007040
        /*08a4*/ 	.word	0x000000ff
        /*08a8*/ 	.word	0x00000000
        /*08ac*/ 	.short	0x0101
        /*08ae*/ 	.byte	0x05
	.zero		1


	//   ....[124]....
        /*08b0*/ 	.word	0x00007970
        /*08b4*/ 	.word	0x00000000
        /*08b8*/ 	.word	0x00000000
        /*08bc*/ 	.short	0x0101
        /*08be*/ 	.byte	0xff
	.zero		1


	//   ....[125]....
        /*08c0*/ 	.word	0x00007be0
        /*08c4*/ 	.word	0x000000ff
        /*08c8*/ 	.word	0x00000000
        /*08cc*/ 	.short	0x0101
        /*08ce*/ 	.byte	0x04
	.zero		1


	//   ....[126]....
        /*08d0*/ 	.word	0x00007c00
        /*08d4*/ 	.word	0x00000002
        /*08d8*/ 	.word	0x000001b0
        /*08dc*/ 	.short	0x010a
        /*08de*/ 	.byte	0xff
	.zero		1


	//   ....[127]....
        /*08e0*/ 	.word	0x00007c60
        /*08e4*/ 	.word	0x00000002
        /*08e8*/ 	.word	0x00000080
        /*08ec*/ 	.short	0x010a
        /*08ee*/ 	.byte	0xff
	.zero		1


	//   ....[128]....
        /*08f0*/ 	.word	0x00007cc0
        /*08f4*/ 	.word	0x00000002
        /*08f8*/ 	.word	0x00000080
        /*08fc*/ 	.short	0x010a
        /*08fe*/ 	.byte	0xff
	.zero		1


	//   ....[129]....
        /*0900*/ 	.word	0x00007d10
        /*0904*/ 	.word	0x00000002
        /*0908*/ 	.word	0x00000140
        /*090c*/ 	.short	0x010a
        /*090e*/ 	.byte	0xff
	.zero		1


	//   ....[130]....
        /*0910*/ 	.word	0x00007d70
        /*0914*/ 	.word	0x00000000
        /*0918*/ 	.word	0x00000000
        /*091c*/ 	.short	0x010a
        /*091e*/ 	.byte	0xff
	.zero		1


	//   ....[131]....
        /*0920*/ 	.word	0x00007dd0
        /*0924*/ 	.word	0x00000000
        /*0928*/ 	.word	0x00000000
        /*092c*/ 	.short	0x010a
        /*092e*/ 	.byte	0xff
	.zero		1


	//   ....[132]....
        /*0930*/ 	.word	0x00007e30
        /*0934*/ 	.word	0x00000000
        /*0938*/ 	.word	0x00000000
        /*093c*/ 	.short	0x010a
        /*093e*/ 	.byte	0xff
	.zero		1


	//   ....[133]....
        /*0940*/ 	.word	0x00007e90
        /*0944*/ 	.word	0x00000000
        /*0948*/ 	.word	0x00000000
        /*094c*/ 	.short	0x010a
        /*094e*/ 	.byte	0xff
	.zero		1


	//   ....[134]....
        /*0950*/ 	.word	0x00007ef0
        /*0954*/ 	.word	0x00000000
        /*0958*/ 	.word	0x00000000
        /*095c*/ 	.short	0x010a
        /*095e*/ 	.byte	0xff
	.zero		1


	//   ....[135]....
        /*0960*/ 	.word	0x00007f50
        /*0964*/ 	.word	0x00000000
        /*0968*/ 	.word	0x00000000
        /*096c*/ 	.short	0x010a
        /*096e*/ 	.byte	0xff
	.zero		1


	//   ....[136]....
        /*0970*/ 	.word	0x00007fb0
        /*0974*/ 	.word	0x00000000
        /*0978*/ 	.word	0x00000000
        /*097c*/ 	.short	0x010a
        /*097e*/ 	.byte	0xff
	.zero		1


	//   ....[137]....
        /*0980*/ 	.word	0x00008010
        /*0984*/ 	.word	0x00000000
        /*0988*/ 	.word	0x00000000
        /*098c*/ 	.short	0x010a
        /*098e*/ 	.byte	0xff
	.zero		1


	//   ....[138]....
        /*0990*/ 	.word	0x00008070
        /*0994*/ 	.word	0x00000000
        /*0998*/ 	.word	0x00000000
        /*099c*/ 	.short	0x010a
        /*099e*/ 	.byte	0xff
	.zero		1


	//   ....[139]....
        /*09a0*/ 	.word	0x000080d0
        /*09a4*/ 	.word	0x00000000
        /*09a8*/ 	.word	0x00000000
        /*09ac*/ 	.short	0x010a
        /*09ae*/ 	.byte	0xff
	.zero		1


	//   ....[140]....
        /*09b0*/ 	.word	0x00008130
        /*09b4*/ 	.word	0x00000000
        /*09b8*/ 	.word	0x00000000
        /*09bc*/ 	.short	0x010a
        /*09be*/ 	.byte	0xff
	.zero		1


	//   ....[141]....
        /*09c0*/ 	.word	0x00008190
        /*09c4*/ 	.word	0x00000000
        /*09c8*/ 	.word	0x00000000
        /*09cc*/ 	.short	0x010a
        /*09ce*/ 	.byte	0xff
	.zero		1


	//   ....[142]....
        /*09d0*/ 	.word	0x000081f0
        /*09d4*/ 	.word	0x00000000
        /*09d8*/ 	.word	0x00000000
        /*09dc*/ 	.short	0x010a
        /*09de*/ 	.byte	0xff
	.zero		1


	//   ....[143]....
        /*09e0*/ 	.word	0x00008250
        /*09e4*/ 	.word	0x00000000
        /*09e8*/ 	.word	0x00000000
        /*09ec*/ 	.short	0x010a
        /*09ee*/ 	.byte	0xff
	.zero		1


	//   ....[144]....
        /*09f0*/ 	.word	0x000082b0
        /*09f4*/ 	.word	0x00000000
        /*09f8*/ 	.word	0x00000000
        /*09fc*/ 	.short	0x010a
        /*09fe*/ 	.byte	0xff
	.zero		1


	//   ....[145]....
        /*0a00*/ 	.word	0x00008300
        /*0a04*/ 	.word	0x00000000
        /*0a08*/ 	.word	0x000001a0
        /*0a0c*/ 	.short	0x010a
        /*0a0e*/ 	.byte	0xff
	.zero		1


	//   ....[146]....
        /*0a10*/ 	.word	0x00008360
        /*0a14*/ 	.word	0x00000000
        /*0a18*/ 	.word	0x00000150
        /*0a1c*/ 	.short	0x010a
        /*0a1e*/ 	.byte	0xff
	.zero		1


	//   ....[147]....
        /*0a20*/ 	.word	0x000083b0
        /*0a24*/ 	.word	0x00000000
        /*0a28*/ 	.word	0x00000140
        /*0a2c*/ 	.short	0x010a
        /*0a2e*/ 	.byte	0xff
	.zero		1


	//   ....[148]....
        /*0a30*/ 	.word	0x00008410
        /*0a34*/ 	.word	0x00000000
        /*0a38*/ 	.word	0x00000150
        /*0a3c*/ 	.short	0x010a
        /*0a3e*/ 	.byte	0xff
	.zero		1


	//   ....[149]....
        /*0a40*/ 	.word	0x00008460
        /*0a44*/ 	.word	0x00000000
        /*0a48*/ 	.word	0x00000140
        /*0a4c*/ 	.short	0x010a
        /*0a4e*/ 	.byte	0xff
	.zero		1


	//   ....[150]....
        /*0a50*/ 	.word	0x000084c0
        /*0a54*/ 	.word	0x00000002
        /*0a58*/ 	.word	0x00000180
        /*0a5c*/ 	.short	0x010a
        /*0a5e*/ 	.byte	0xff
	.zero		1


	//   ....[151]....
        /*0a60*/ 	.word	0x00008520
        /*0a64*/ 	.word	0x00000000
        /*0a68*/ 	.word	0x00000000
        /*0a6c*/ 	.short	0x010a
        /*0a6e*/ 	.byte	0xff
	.zero		1


	//   ....[152]....
        /*0a70*/ 	.word	0x00008580
        /*0a74*/ 	.word	0x00000000
        /*0a78*/ 	.word	0x00000000
        /*0a7c*/ 	.short	0x010a
        /*0a7e*/ 	.byte	0xff
	.zero		1


	//   ....[153]....
        /*0a80*/ 	.word	0x000085e0
        /*0a84*/ 	.word	0x00000000
        /*0a88*/ 	.word	0x00000000
        /*0a8c*/ 	.short	0x010a
        /*0a8e*/ 	.byte	0xff
	.zero		1


	//   ....[154]....
        /*0a90*/ 	.word	0x00008640
        /*0a94*/ 	.word	0x00000000
        /*0a98*/ 	.word	0x00000000
        /*0a9c*/ 	.short	0x010a
        /*0a9e*/ 	.byte	0xff
	.zero		1


	//   ....[155]....
        /*0aa0*/ 	.word	0x000086a0
        /*0aa4*/ 	.word	0x00000000
        /*0aa8*/ 	.word	0x00000000
        /*0aac*/ 	.short	0x010a
        /*0aae*/ 	.byte	0xff
	.zero		1


	//   ....[156]....
        /*0ab0*/ 	.word	0x000086f0
        /*0ab4*/ 	.word	0x00000000
        /*0ab8*/ 	.word	0x00000140
        /*0abc*/ 	.short	0x010a
        /*0abe*/ 	.byte	0xff
	.zero		1


	//   ....[157]....
        /*0ac0*/ 	.word	0x00008750
        /*0ac4*/ 	.word	0x00000000
        /*0ac8*/ 	.word	0x00000138
        /*0acc*/ 	.short	0x010a
        /*0ace*/ 	.byte	0xff
	.zero		1


	//   ....[158]....
        /*0ad0*/ 	.word	0x000087b0
        /*0ad4*/ 	.word	0x00000000
        /*0ad8*/ 	.word	0x00000118
        /*0adc*/ 	.short	0x010a
        /*0ade*/ 	.byte	0xff
	.zero		1


	//   ....[159]....
        /*0ae0*/ 	.word	0x00008810
        /*0ae4*/ 	.word	0x00000000
        /*0ae8*/ 	.word	0x00000118
        /*0aec*/ 	.short	0x010a
        /*0aee*/ 	.byte	0xff
	.zero		1


	//   ....[160]....
        /*0af0*/ 	.word	0x00008870
        /*0af4*/ 	.word	0x00000000
        /*0af8*/ 	.word	0x00000000
        /*0afc*/ 	.short	0x010a
        /*0afe*/ 	.byte	0xff
	.zero		1


	//   ....[161]....
        /*0b00*/ 	.word	0x000088d0
        /*0b04*/ 	.word	0x00000000
        /*0b08*/ 	.word	0x00000000
        /*0b0c*/ 	.short	0x010a
        /*0b0e*/ 	.byte	0xff
	.zero		1


	//   ....[162]....
        /*0b10*/ 	.word	0x00008920
        /*0b14*/ 	.word	0x00000000
        /*0b18*/ 	.word	0x00000140
        /*0b1c*/ 	.short	0x010a
        /*0b1e*/ 	.byte	0xff
	.zero		1


	//   ....[163]....
        /*0b20*/ 	.word	0x00008970
        /*0b24*/ 	.word	0x00000000
        /*0b28*/ 	.word	0x00000100
        /*0b2c*/ 	.short	0x010a
        /*0b2e*/ 	.byte	0xff
	.zero		1


	//   ....[164]....
        /*0b30*/ 	.word	0x000089c0
        /*0b34*/ 	.word	0x00000049
        /*0b38*/ 	.word	0x00000160
        /*0b3c*/ 	.short	0x010a
        /*0b3e*/ 	.byte	0xff
	.zero		1


	//   ....[165]....
        /*0b40*/ 	.word	0x00008a10
        /*0b44*/ 	.word	0x00000002
        /*0b48*/ 	.word	0x00000100
        /*0b4c*/ 	.short	0x010a
        /*0b4e*/ 	.byte	0xff
	.zero		1


	//----- nvinfo : EIATTR_NUM_MBARRIERS
	.align		4
.L_47:
        /*0b50*/ 	.byte	0x03, 0x38
        /*0b52*/ 	.short	0x0038


	//----- nvinfo : EIATTR_EXIT_INSTR_OFFSETS
	.align		4
        /*0b54*/ 	.byte	0x04, 0x1c
        /*0b56*/ 	.short	(.L_49 - .L_48)


	//   ....[0]....
.L_48:
        /*0b58*/ 	.word	0x00002d50


	//   ....[1]....
        /*0b5c*/ 	.word	0x00003240


	//   ....[2]....
        /*0b60*/ 	.word	0x000032a0


	//   ....[3]....
        /*0b64*/ 	.word	0x000040c0


	//   ....[4]....
        /*0b68*/ 	.word	0x00004f90


	//   ....[5]....
        /*0b6c*/ 	.word	0x00004fd0


	//   ....[6]....
        /*0b70*/ 	.word	0x00007ad0


	//   ....[7]....
        /*0b74*/ 	.word	0x00007b50


	//   ....[8]....
        /*0b78*/ 	.word	0x00007b80


	//   ....[9]....
        /*0b7c*/ 	.word	0x00007bf0


	//----- nvinfo : EIATTR_MAX_THREADS
	.align		4
.L_49:
        /*0b80*/ 	.byte	0x04, 0x05
        /*0b82*/ 	.short	(.L_51 - .L_50)
.L_50:
        /*0b84*/ 	.word	0x00000100
        /*0b88*/ 	.word	0x00000001
        /*0b8c*/ 	.word	0x00000001


	//----- nvinfo : EIATTR_CRS_STACK_SIZE
	.align		4
.L_51:
        /*0b90*/ 	.byte	0x04, 0x1e
        /*0b92*/ 	.short	(.L_53 - .L_52)
.L_52:
        /*0b94*/ 	.word	0x00000000


	//----- nvinfo : EIATTR_CBANK_PARAM_SIZE
	.align		4
.L_53:
        /*0b98*/ 	.byte	0x03, 0x19
        /*0b9a*/ 	.short	0x0800


	//----- nvinfo : EIATTR_PARAM_CBANK
	.align		4
        /*0b9c*/ 	.byte	0x04, 0x0a
        /*0b9e*/ 	.short	(.L_55 - .L_54)
	.align		4
.L_54:
        /*0ba0*/ 	.word	index@(.nv.constant0._ZN7cutlass13device_kernelINS_4gemm6kernel13GemmUniversalIN4cute5tupleIJiiiiEEENS1_10collective13CollectiveMmaINS1_35MainloopSm100TmaUmmaWarpSpecializedILi16ELi2ELi4ENS5_IJNS4_1CILi1EEESB_SB_EEEEENS5_IJNSA_ILi128EEENSA_ILi64EEENSA_ILi32EEEEEENS_10bfloat16_tENS5_IJlSB_lEEESI_SJ_NS4_8TiledMMAINS4_8MMA_AtomIJNS4_20SM100_MMA_F16BF16_SSISI_SI_fLi128ELi64ELNS4_4UMMA5MajorE0ELSO_0ELNSN_7ScaleInE0ELSP_0EEEEEENS4_6LayoutISC_NS5_IJNSA_ILi0EEEST_ST_EEEEENS5_IJNS4_10UnderscoreESW_SW_EEEEENS4_13SM90_TMA_LOADENS4_14ComposedLayoutINS4_7SwizzleILi2ELi4ELi3EEENS4_18smem_ptr_flag_bitsILi16EEENSS_INS5_IJNSA_ILi8EEESG_EEENS5_IJSG_SB_EEEEEEEvNS4_8identityESZ_S19_vS1A_EENS_8epilogue10collective18CollectiveEpilogueINS1C_23Sm100TmaWarpSpecializedILi3ELi2ELi32ELb1ELb0EEEJSH_NS5_IJNSS_ISE_SB_EENSS_ISG_SB_EEEEESI_SJ_SI_SJ_NS1C_6fusion15FusionCallbacksIS1G_NS1K_17LinearCombinationISI_fSI_fLNS_15FloatRoundStyleE2EEESH_S1J_JEEENS4_5SM1004TMEM4LOAD26SM100_TMEM_LOAD_32dp32b32xESZ_S19_NS4_39AutoVectorizingCopyWithAssumedAlignmentILi128EEENS4_14SM90_TMA_STOREES19_S1V_S1V_EEEvvEEEEvNT_6ParamsE)
        /*0ba4*/ 	.short	0x0380
        /*0ba6*/ 	.short	0x0800


	//----- nvinfo : EIATTR_SW_WAR
	.align		4
.L_55:
        /*0ba8*/ 	.byte	0x04, 0x36
        /*0baa*/ 	.short	(.L_57 - .L_56)
.L_56:
        /*0bac*/ 	.word	0x00000008
.L_57:


//--------------------- .nv.callgraph             --------------------------
	.section	.nv.callgraph,"",@"SHT_CUDA_CALLGRAPH"
	.align	4
	.sectionentsize	8
	.align		4
        /*0000*/ 	.word	0x00000000
	.align		4
        /*0004*/ 	.word	0xffffffff
	.align		4
        /*0008*/ 	.word	index@(_ZN7cutlass13device_kernelINS_4gemm6kernel13GemmUniversalIN4cute5tupleIJiiiiEEENS1_10collective13CollectiveMmaINS1_35MainloopSm100TmaUmmaWarpSpecializedILi16ELi2ELi4ENS5_IJNS4_1CILi1EEESB_SB_EEEEENS5_IJNSA_ILi128EEENSA_ILi64EEENSA_ILi32EEEEEENS_10bfloat16_tENS5_IJlSB_lEEESI_SJ_NS4_8TiledMMAINS4_8MMA_AtomIJNS4_20SM100_MMA_F16BF16_SSISI_SI_fLi128ELi64ELNS4_4UMMA5MajorE0ELSO_0ELNSN_7ScaleInE0ELSP_0EEEEEENS4_6LayoutISC_NS5_IJNSA_ILi0EEEST_ST_EEEEENS5_IJNS4_10UnderscoreESW_SW_EEEEENS4_13SM90_TMA_LOADENS4_14ComposedLayoutINS4_7SwizzleILi2ELi4ELi3EEENS4_18smem_ptr_flag_bitsILi16EEENSS_INS5_IJNSA_ILi8EEESG_EEENS5_IJSG_SB_EEEEEEEvNS4_8identityESZ_S19_vS1A_EENS_8epilogue10collective18CollectiveEpilogueINS1C_23Sm100TmaWarpSpecializedILi3ELi2ELi32ELb1ELb0EEEJSH_NS5_IJNSS_ISE_SB_EENSS_ISG_SB_EEEEESI_SJ_SI_SJ_NS1C_6fusion15FusionCallbacksIS1G_NS1K_17LinearCombinationISI_fSI_fLNS_15FloatRoundStyleE2EEESH_S1J_JEEENS4_5SM1004TMEM4LOAD26SM100_TMEM_LOAD_32dp32b32xESZ_S19_NS4_39AutoVectorizingCopyWithAssumedAlignmentILi128EEENS4_14SM90_TMA_STOREES19_S1V_S1V_EEEvvEEEEvNT_6ParamsE)
	.align		4
        /*000c*/ 	.word	index@(__assertfail)
	.align		4
        /*0010*/ 	.word	0x00000000
	.align		4
        /*0014*/ 	.word	0xfffffffe
	.align		4
        /*0018*/ 	.word	0x00000000
	.align		4
        /*001c*/ 	.word	0xfffffffd
	.align		4
        /*0020*/ 	.word	0x00000000
	.align		4
        /*0024*/ 	.word	0xfffffffc


//--------------------- .nv.constant4             --------------------------
	.section	.nv.constant4,"a",@progbits
	.align	8
	.align		8
.nv.constant4:
        /*0000*/ 	.dword	__assertfail
	.align		8
        /*0008*/ 	.dword	__unnamed_1
	.align		8
        /*0010*/ 	.dword	__unnamed_2
	.align		8
        /*0018*/ 	.dword	_ZN40_INTERNAL_0671ea9a_4_k_cu_4e8f99b3_281184cuda3std3__45__cpo5beginE
	.align		8
        /*0020*/ 	.dword	_ZN40_INTERNAL_0671ea9a_4_k_cu_4e8f99b3_281184cuda3std3__45__cpo3endE
	.align		8
        /*0028*/ 	.dword	_ZN40_INTERNAL_0671ea9a_4_k_cu_4e8f99b3_281184cuda3std3__45__cpo6cbeginE
	.align		8
        /*0030*/ 	.dword	_ZN40_INTERNAL_0671ea9a_4_k_cu_4e8f99b3_281184cuda3std3__45__cpo4cendE
	.align		8
        /*0038*/ 	.dword	_ZN40_INTERNAL_0671ea9a_4_k_cu_4e8f99b3_281184cuda3std3__442_GLOBAL__N__0671ea9a_4_k_cu_4e8f99b3_281186ignoreE
	.align		8
        /*0040*/ 	.dword	_ZN40_INTERNAL_0671ea9a_4_k_cu_4e8f99b3_281184cuda3std3__419piecewise_constructE
	.align		8
        /*0048*/ 	.dword	_ZN40_INTERNAL_0671ea9a_4_k_cu_4e8f99b3_281184cuda3std3__48in_placeE
	.align		8
        /*0050*/ 	.dword	_ZN40_INTERNAL_0671ea9a_4_k_cu_4e8f99b3_281184cuda3std6ranges3__45__cpo4swapE
	.align		8
        /*0058*/ 	.dword	_ZN40_INTERNAL_0671ea9a_4_k_cu_4e8f99b3_281184cuda3std6ranges3__45__cpo9iter_moveE
	.align		8
        /*0060*/ 	.dword	_ZN40_INTERNAL_0671ea9a_4_k_cu_4e8f99b3_281184cute7productE
	.align		8
        /*0068*/ 	.dword	_ZN40_INTERNAL_0671ea9a_4_k_cu_4e8f99b3_281184cute1_E
	.align		8
        /*0070*/ 	.dword	$str$25
	.align		8
        /*0078*/ 	.dword	$str$26
	.align		8
        /*0080*/ 	.dword	$str$27
	.align		8
        /*0088*/ 	.dword	$str$28


//--------------------- .text._ZN7cutlass13device_kernelINS_4gemm6kernel13GemmUniversalIN4cute5tupleIJiiiiEEENS1_10collective13CollectiveMmaINS1_35MainloopSm100TmaUmmaWarpSpecializedILi16ELi2ELi4ENS5_IJNS4_1CILi1EEESB_SB_EEEEENS5_IJNSA_ILi128EEENSA_ILi64EEENSA_ILi32EEEEEENS_10bfloat16_tENS5_IJlSB_lEEESI_SJ_NS4_8TiledMMAINS4_8MMA_AtomIJNS4_20SM100_MMA_F16BF16_SSISI_SI_fLi128ELi64ELNS4_4UMMA5MajorE0ELSO_0ELNSN_7ScaleInE0ELSP_0EEEEEENS4_6LayoutISC_NS5_IJNSA_ILi0EEEST_ST_EEEEENS5_IJNS4_10UnderscoreESW_SW_EEEEENS4_13SM90_TMA_LOADENS4_14ComposedLayoutINS4_7SwizzleILi2ELi4ELi3EEENS4_18smem_ptr_flag_bitsILi16EEENSS_INS5_IJNSA_ILi8EEESG_EEENS5_IJSG_SB_EEEEEEEvNS4_8identityESZ_S19_vS1A_EENS_8epilogue10collective18CollectiveEpilogueINS1C_23Sm100TmaWarpSpecializedILi3ELi2ELi32ELb1ELb0EEEJSH_NS5_IJNSS_ISE_SB_EENSS_ISG_SB_EEEEESI_SJ_SI_SJ_NS1C_6fusion15FusionCallbacksIS1G_NS1K_17LinearCombinationISI_fSI_fLNS_15FloatRoundStyleE2EEESH_S1J_JEEENS4_5SM1004TMEM4LOAD26SM100_TMEM_LOAD_32dp32b32xESZ_S19_NS4_39AutoVectorizingCopyWithAssumedAlignmentILi128EEENS4_14SM90_TMA_STOREES19_S1V_S1V_EEEvvEEEEvNT_6ParamsE --------------------------
	.section	.text._ZN7cutlass13device_kernelINS_4gemm6kernel13GemmUniversalIN4cute5tupleIJiiiiEEENS1_10collective13CollectiveMmaINS1_35MainloopSm100TmaUmmaWarpSpecializedILi16ELi2ELi4ENS5_IJNS4_1CILi1EEESB_SB_EEEEENS5_IJNSA_ILi128EEENSA_ILi64EEENSA_ILi32EEEEEENS_10bfloat16_tENS5_IJlSB_lEEESI_SJ_NS4_8TiledMMAINS4_8MMA_AtomIJNS4_20SM100_MMA_F16BF16_SSISI_SI_fLi128ELi64ELNS4_4UMMA5MajorE0ELSO_0ELNSN_7ScaleInE0ELSP_0EEEEEENS4_6LayoutISC_NS5_IJNSA_ILi0EEEST_ST_EEEEENS5_IJNS4_10UnderscoreESW_SW_EEEEENS4_13SM90_TMA_LOADENS4_14ComposedLayoutINS4_7SwizzleILi2ELi4ELi3EEENS4_18smem_ptr_flag_bitsILi16EEENSS_INS5_IJNSA_ILi8EEESG_EEENS5_IJSG_SB_EEEEEEEvNS4_8identityESZ_S19_vS1A_EENS_8epilogue10collective18CollectiveEpilogueINS1C_23Sm100TmaWarpSpecializedILi3ELi2ELi32ELb1ELb0EEEJSH_NS5_IJNSS_ISE_SB_EENSS_ISG_SB_EEEEESI_SJ_SI_SJ_NS1C_6fusion15FusionCallbacksIS1G_NS1K_17LinearCombinationISI_fSI_fLNS_15FloatRoundStyleE2EEESH_S1J_JEEENS4_5SM1004TMEM4LOAD26SM100_TMEM_LOAD_32dp32b32xESZ_S19_NS4_39AutoVectorizingCopyWithAssumedAlignmentILi128EEENS4_14SM90_TMA_STOREES19_S1V_S1V_EEEvvEEEEvNT_6ParamsE,"ax",@progbits
	.align	128
.text._ZN7cutlass13device_kernelINS_4gemm6kernel13GemmUniversalIN4cute5tupleIJiiiiEEENS1_10collective13CollectiveMmaINS1_35MainloopSm100TmaUmmaWarpSpecializedILi16ELi2ELi4ENS5_IJNS4_1CILi1EEESB_SB_EEEEENS5_IJNSA_ILi128EEENSA_ILi64EEENSA_ILi32EEEEEENS_10bfloat16_tENS5_IJlSB_lEEESI_SJ_NS4_8TiledMMAINS4_8MMA_AtomIJNS4_20SM100_MMA_F16BF16_SSISI_SI_fLi128ELi64ELNS4_4UMMA5MajorE0ELSO_0ELNSN_7ScaleInE0ELSP_0EEEEEENS4_6LayoutISC_NS5_IJNSA_ILi0EEEST_ST_EEEEENS5_IJNS4_10UnderscoreESW_SW_EEEEENS4_13SM90_TMA_LOADENS4_14ComposedLayoutINS4_7SwizzleILi2ELi4ELi3EEENS4_18smem_ptr_flag_bitsILi16EEENSS_INS5_IJNSA_ILi8EEESG_EEENS5_IJSG_SB_EEEEEEEvNS4_8identityESZ_S19_vS1A_EENS_8epilogue10collective18CollectiveEpilogueINS1C_23Sm100TmaWarpSpecializedILi3ELi2ELi32ELb1ELb0EEEJSH_NS5_IJNSS_ISE_SB_EENSS_ISG_SB_EEEEESI_SJ_SI_SJ_NS1C_6fusion15FusionCallbacksIS1G_NS1K_17LinearCombinationISI_fSI_fLNS_15FloatRoundStyleE2EEESH_S1J_JEEENS4_5SM1004TMEM4LOAD26SM100_TMEM_LOAD_32dp32b32xESZ_S19_NS4_39AutoVectorizingCopyWithAssumedAlignmentILi128EEENS4_14SM90_TMA_STOREES19_S1V_S1V_EEEvvEEEEvNT_6ParamsE:
        .type           _ZN7cutlass13device_kernelINS_4gemm6kernel13GemmUniversalIN4cute5tupleIJiiiiEEENS1_10collective13CollectiveMmaINS1_35MainloopSm100TmaUmmaWarpSpecializedILi16ELi2ELi4ENS5_IJNS4_1CILi1EEESB_SB_EEEEENS5_IJNSA_ILi128EEENSA_ILi64EEENSA_ILi32EEEEEENS_10bfloat16_tENS5_IJlSB_lEEESI_SJ_NS4_8TiledMMAINS4_8MMA_AtomIJNS4_20SM100_MMA_F16BF16_SSISI_SI_fLi128ELi64ELNS4_4UMMA5MajorE0ELSO_0ELNSN_7ScaleInE0ELSP_0EEEEEENS4_6LayoutISC_NS5_IJNSA_ILi0EEEST_ST_EEEEENS5_IJNS4_10UnderscoreESW_SW_EEEEENS4_13SM90_TMA_LOADENS4_14ComposedLayoutINS4_7SwizzleILi2ELi4ELi3EEENS4_18smem_ptr_flag_bitsILi16EEENSS_INS5_IJNSA_ILi8EEESG_EEENS5_IJSG_SB_EEEEEEEvNS4_8identityESZ_S19_vS1A_EENS_8epilogue10collective18CollectiveEpilogueINS1C_23Sm100TmaWarpSpecializedILi3ELi2ELi32ELb1ELb0EEEJSH_NS5_IJNSS_ISE_SB_EENSS_ISG_SB_EEEEESI_SJ_SI_SJ_NS1C_6fusion15FusionCallbacksIS1G_NS1K_17LinearCombinationISI_fSI_fLNS_15FloatRoundStyleE2EEESH_S1J_JEEENS4_5SM1004TMEM4LOAD26SM100_TMEM_LOAD_32dp32b32xESZ_S19_NS4_39AutoVectorizingCopyWithAssumedAlignmentILi128EEENS4_14SM90_TMA_STOREES19_S1V_S1V_EEEvvEEEEvNT_6ParamsE,@function
        .size           _ZN7cutlass13device_kernelINS_4gemm6kernel13GemmUniversalIN4cute5tupleIJiiiiEEENS1_10collective13CollectiveMmaINS1_35MainloopSm100TmaUmmaWarpSpecializedILi16ELi2ELi4ENS5_IJNS4_1CILi1EEESB_SB_EEEEENS5_IJNSA_ILi128EEENSA_ILi64EEENSA_ILi32EEEEEENS_10bfloat16_tENS5_IJlSB_lEEESI_SJ_NS4_8TiledMMAINS4_8MMA_AtomIJNS4_20SM100_MMA_F16BF16_SSISI_SI_fLi128ELi64ELNS4_4UMMA5MajorE0ELSO_0ELNSN_7ScaleInE0ELSP_0EEEEEENS4_6LayoutISC_NS5_IJNSA_ILi0EEEST_ST_EEEEENS5_IJNS4_10UnderscoreESW_SW_EEEEENS4_13SM90_TMA_LOADENS4_14ComposedLayoutINS4_7SwizzleILi2ELi4ELi3EEENS4_18smem_ptr_flag_bitsILi16EEENSS_INS5_IJNSA_ILi8EEESG_EEENS5_IJSG_SB_EEEEEEEvNS4_8identityESZ_S19_vS1A_EENS_8epilogue10collective18CollectiveEpilogueINS1C_23Sm100TmaWarpSpecializedILi3ELi2ELi32ELb1ELb0EEEJSH_NS5_IJNSS_ISE_SB_EENSS_ISG_SB_EEEEESI_SJ_SI_SJ_NS1C_6fusion15FusionCallbacksIS1G_NS1K_17LinearCombinationISI_fSI_fLNS_15FloatRoundStyleE2EEESH_S1J_JEEENS4_5SM1004TMEM4LOAD26SM100_TMEM_LOAD_32dp32b32xESZ_S19_NS4_39AutoVectorizingCopyWithAssumedAlignmentILi128EEENS4_14SM90_TMA_STOREES19_S1V_S1V_EEEvvEEEEvNT_6ParamsE,(.L_x_191 - _ZN7cutlass13device_kernelINS_4gemm6kernel13GemmUniversalIN4cute5tupleIJiiiiEEENS1_10collective13CollectiveMmaINS1_35MainloopSm100TmaUmmaWarpSpecializedILi16ELi2ELi4ENS5_IJNS4_1CILi1EEESB_SB_EEEEENS5_IJNSA_ILi128EEENSA_ILi64EEENSA_ILi32EEEEEENS_10bfloat16_tENS5_IJlSB_lEEESI_SJ_NS4_8TiledMMAINS4_8MMA_AtomIJNS4_20SM100_MMA_F16BF16_SSISI_SI_fLi128ELi64ELNS4_4UMMA5MajorE0ELSO_0ELNSN_7ScaleInE0ELSP_0EEEEEENS4_6LayoutISC_NS5_IJNSA_ILi0EEEST_ST_EEEEENS5_IJNS4_10UnderscoreESW_SW_EEEEENS4_13SM90_TMA_LOADENS4_14ComposedLayoutINS4_7SwizzleILi2ELi4ELi3EEENS4_18smem_ptr_flag_bitsILi16EEENSS_INS5_IJNSA_ILi8EEESG_EEENS5_IJSG_SB_EEEEEEEvNS4_8identityESZ_S19_vS1A_EENS_8epilogue10collective18CollectiveEpilogueINS1C_23Sm100TmaWarpSpecializedILi3ELi2ELi32ELb1ELb0EEEJSH_NS5_IJNSS_ISE_SB_EENSS_ISG_SB_EEEEESI_SJ_SI_SJ_NS1C_6fusion15FusionCallbacksIS1G_NS1K_17LinearCombinationISI_fSI_fLNS_15FloatRoundStyleE2EEESH_S1J_JEEENS4_5SM1004TMEM4LOAD26SM100_TMEM_LOAD_32dp32b32xESZ_S19_NS4_39AutoVectorizingCopyWithAssumedAlignmentILi128EEENS4_14SM90_TMA_STOREES19_S1V_S1V_EEEvvEEEEvNT_6ParamsE)
        .other          _ZN7cutlass13device_kernelINS_4gemm6kernel13GemmUniversalIN4cute5tupleIJiiiiEEENS1_10collective13CollectiveMmaINS1_35MainloopSm100TmaUmmaWarpSpecializedILi16ELi2ELi4ENS5_IJNS4_1CILi1EEESB_SB_EEEEENS5_IJNSA_ILi128EEENSA_ILi64EEENSA_ILi32EEEEEENS_10bfloat16_tENS5_IJlSB_lEEESI_SJ_NS4_8TiledMMAINS4_8MMA_AtomIJNS4_20SM100_MMA_F16BF16_SSISI_SI_fLi128ELi64ELNS4_4UMMA5MajorE0ELSO_0ELNSN_7ScaleInE0ELSP_0EEEEEENS4_6LayoutISC_NS5_IJNSA_ILi0EEEST_ST_EEEEENS5_IJNS4_10UnderscoreESW_SW_EEEEENS4_13SM90_TMA_LOADENS4_14ComposedLayoutINS4_7SwizzleILi2ELi4ELi3EEENS4_18smem_ptr_flag_bitsILi16EEENSS_INS5_IJNSA_ILi8EEESG_EEENS5_IJSG_SB_EEEEEEEvNS4_8identityESZ_S19_vS1A_EENS_8epilogue10collective18CollectiveEpilogueINS1C_23Sm100TmaWarpSpecializedILi3ELi2ELi32ELb1ELb0EEEJSH_NS5_IJNSS_ISE_SB_EENSS_ISG_SB_EEEEESI_SJ_SI_SJ_NS1C_6fusion15FusionCallbacksIS1G_NS1K_17LinearCombinationISI_fSI_fLNS_15FloatRoundStyleE2EEESH_S1J_JEEENS4_5SM1004TMEM4LOAD26SM100_TMEM_LOAD_32dp32b32xESZ_S19_NS4_39AutoVectorizingCopyWithAssumedAlignmentILi128EEENS4_14SM90_TMA_STOREES19_S1V_S1V_EEEvvEEEEvNT_6ParamsE,@"STO_CUDA_ENTRY STV_DEFAULT"
_ZN7cutlass13device_kernelINS_4gemm6kernel13GemmUniversalIN4cute5tupleIJiiiiEEENS1_10collective13CollectiveMmaINS1_35MainloopSm100TmaUmmaWarpSpecializedILi16ELi2ELi4ENS5_IJNS4_1CILi1EEESB_SB_EEEEENS5_IJNSA_ILi128EEENSA_ILi64EEENSA_ILi32EEEEEENS_10bfloat16_tENS5_IJlSB_lEEESI_SJ_NS4_8TiledMMAINS4_8MMA_AtomIJNS4_20SM100_MMA_F16BF16_SSISI_SI_fLi128ELi64ELNS4_4UMMA5MajorE0ELSO_0ELNSN_7ScaleInE0ELSP_0EEEEEENS4_6LayoutISC_NS5_IJNSA_ILi0EEEST_ST_EEEEENS5_IJNS4_10UnderscoreESW_SW_EEEEENS4_13SM90_TMA_LOADENS4_14ComposedLayoutINS4_7SwizzleILi2ELi4ELi3EEENS4_18smem_ptr_flag_bitsILi16EEENSS_INS5_IJNSA_ILi8EEESG_EEENS5_IJSG_SB_EEEEEEEvNS4_8identityESZ_S19_vS1A_EENS_8epilogue10collective18CollectiveEpilogueINS1C_23Sm100TmaWarpSpecializedILi3ELi2ELi32ELb1ELb0EEEJSH_NS5_IJNSS_ISE_SB_EENSS_ISG_SB_EEEEESI_SJ_SI_SJ_NS1C_6fusion15FusionCallbacksIS1G_NS1K_17LinearCombinationISI_fSI_fLNS_15FloatRoundStyleE2EEESH_S1J_JEEENS4_5SM1004TMEM4LOAD26SM100_TMEM_LOAD_32dp32b32xESZ_S19_NS4_39AutoVectorizingCopyWithAssumedAlignmentILi128EEENS4_14SM90_TMA_STOREES19_S1V_S1V_EEEvvEEEEvNT_6ParamsE:
[----:B------:R-:W1:Y:S01]  /*0000*/  LDC R1, c[0x0][0x37c] ;  /* 0x0000df00ff017b82 */ /* 0x000e620000000800 */
[----:B------:R-:W2:Y:S01]  /*0010*/  S2R R93, SR_TID.X ;  /* 0x00000000005d7919 */ /* 0x000ea20000002100 */
[----:B------:R-:W3:Y:S01]  /*0020*/  LDCU.64 UR4, c[0x0][0x890] ;  /* 0x00011200ff0477ac */ /* 0x000ee20008000a00 */
[----:B------:R-:W-:Y:S02]  /*0030*/  PRMT R88, RZ, 0x7610, R88 ;  /* 0x00007610ff587816 */ /* 0x000fe40000000058 */
[----:B------:R-:W-:Y:S01]  /*0040*/  ELECT P5, URZ, PT ;  /* 0x0000000000ff782f */ /* 0x000fe200038a0000 */
[----:B------:R-:W4:Y:S01]  /*0050*/  LDCU.64 UR46, c[0x0][0x358] ;  /* 0x00006b00ff2e77ac */ /* 0x000f220008000a00 */
[----:B---3--:R-:W-:-:S04]  /*0060*/  UISETP.NE.U32.AND UP0, UPT, UR4, URZ, UPT ;  /* 0x000000ff0400728c */ /* 0x008fc8000bf05070 */
[----:B------:R-:W-:Y:S01]  /*0070*/  UISETP.NE.AND.EX UP0, UPT, UR5, URZ, UPT, UP0 ;  /* 0x000000ff0500728c */ /* 0x000fe2000bf05300 */
[----:B--2---:R-:W-:-:S05]  /*0080*/  SHF.R.U32.HI R92, RZ, 0x5, R93 ;  /* 0x00000005ff5c7819 */ /* 0x004fca000001165d */
[----:B------:R-:W2:Y:S02]  /*0090*/  SHFL.IDX PT, R0, R92, RZ, 0x1f ;  /* 0x00001fff5c007589 */ /* 0x000ea400000e0000 */
[----:B--2---:R-:W-:Y:S01]  /*00a0*/  R2UR UR8, R0 ;  /* 0x00000000000872ca */ /* 0x004fe200000e0000 */
[----:B-1--4-:R-:W-:-:S14]  /*00b0*/  BRA.U UP0, `(.L_x_0) ;  /* 0x00000001002c7547 */ /* 0x012fdc000b800000 */
[----:B------:R-:W1:Y:S02]  /*00c0*/  LDCU.64 UR6, c[0x0][0x888] ;  /* 0x00011100ff0677ac */ /* 0x000e640008000a00 */
[----:B-1----:R-:W-:-:S04]  /*00d0*/  UISETP.NE.U32.AND UP0, UPT, UR6, URZ, UPT ;  /* 0x000000ff0600728c */ /* 0x002fc8000bf05070 */
[----:B------:R-:W-:-:S09]  /*00e0*/  UISETP.NE.AND.EX UP0, UPT, UR7, URZ, UPT, UP0 ;  /* 0x000000ff0700728c */ /* 0x000fd2000bf05300 */
[----:B------:R-:W-:Y:S05]  /*00f0*/  BRA.U !UP0, `(.L_x_1) ;  /* 0x0000000108107547 */ /* 0x000fea000b800000 */
[----:B------:R-:W1:Y:S02]  /*0100*/  LDC.64 R2, c[0x0][0x888] ;  /* 0x00022200ff027b82 */ /* 0x000e640000000a00 */
[----:B-1----:R1:W5:Y:S01]  /*0110*/  LDG.E R49, desc[UR46][R2.64] ;  /* 0x0000002e02317981 */ /* 0x002362000c1e1900 */
[----:B------:R-:W-:Y:S01]  /*0120*/  HFMA2 R88, -RZ, RZ, 0, 5.9604644775390625e-08 ;  /* 0x00000001ff587431 */ /* 0x000fe200000001ff */
[----:B------:R-:W-:Y:S05]  /*0130*/  BRA `(.L_x_0) ;  /* 0x00000000000c7947 */ /* 0x000fea0003800000 */
.L_x_1:
[----:B------:R-:W1:Y:S01]  /*0140*/  LDCU UR6, c[0x0][0x880] ;  /* 0x00011000ff0677ac */ /* 0x000e620008000800 */
[----:B------:R-:W-:Y:S01]  /*0150*/  HFMA2 R88, -RZ, RZ, 0, 5.9604644775390625e-08 ;  /* 0x00000001ff587431 */ /* 0x000fe200000001ff */
[----:B-1----:R-:W-:-:S07]  /*0160*/  MOV R49, UR6 ;  /* 0x0000000600317c02 */ /* 0x002fce0008000f00 */
.L_x_0:
[----:B------:R-:W2:Y:S02]  /*0170*/  LDCU.64 UR6, c[0x0][0x8b0] ;  /* 0x00011600ff0677ac */ /* 0x000ea40008000a00 */
[----:B--2---:R-:W-:-:S04]  /*0180*/  UISETP.NE.U32.AND UP0, UPT, UR6, URZ, UPT ;  /* 0x000000ff0600728c */ /* 0x004fc8000bf05070 */
[----:B------:R-:W-:-:S09]  /*0190*/  UISETP.NE.AND.EX UP0, UPT, UR7, URZ, UPT, UP0 ;  /* 0x000000ff0700728c */ /* 0x000fd2000bf05300 */
[----:B------:R-:W-:Y:S05]  /*01a0*/  BRA.U UP0, `(.L_x_2) ;  /* 0x0000000100247547 */ /* 0x000fea000b800000 */
[----:B------:R-:W2:Y:S02]  /*01b0*/  LDCU.64 UR6, c[0x0][0x8a8] ;  /* 0x00011500ff0677ac */ /* 0x000ea40008000a00 */
[----:B--2---:R-:W-:-:S04]  /*01c0*/  UISETP.NE.U32.AND UP0, UPT, UR6, URZ, UPT ;  /* 0x000000ff0600728c */ /* 0x004fc8000bf05070 */
[----:B------:R-:W-:-:S09]  /*01d0*/  UISETP.NE.AND.EX UP0, UPT, UR7, URZ, UPT, UP0 ;  /* 0x000000ff0700728c */ /* 0x000fd2000bf05300 */
[----:B------:R-:W-:Y:S05]  /*01e0*/  BRA.U !UP0, `(.L_x_3) ;  /* 0x00000001080c7547 */ /* 0x000fea000b800000 */
[----:B-1----:R-:W1:Y:S02]  /*01f0*/  LDC.64 R2, c[0x0][0x8a8] ;  /* 0x00022a00ff027b82 */ /* 0x002e640000000a00 */
[----:B-1----:R2:W5:Y:S01]  /*0200*/  LDG.E R47, desc[UR46][R2.64] ;  /* 0x0000002e022f7981 */ /* 0x002562000c1e1900 */
[----:B------:R-:W-:Y:S05]  /*0210*/  BRA `(.L_x_2) ;  /* 0x0000000000087947 */ /* 0x000fea0003800000 */
.L_x_3:
[----:B------:R-:W2:Y:S02]  /*0220*/  LDCU UR6, c[0x0][0x8a0] ;  /* 0x00011400ff0677ac */ /* 0x000ea40008000800 */
[----:B--2---:R-:W-:Y:S02]  /*0230*/  MOV R47, UR6 ;  /* 0x00000006002f7c02 */ /* 0x004fe40008000f00 */
.L_x_2:
[----:B------:R-:W-:Y:S01]  /*0240*/  IMAD.U32 R0, RZ, RZ, UR8 ;  /* 0x00000008ff007e24 */ /* 0x000fe2000f8e00ff */
[----:B------:R-:W-:Y:S04]  /*0250*/  BSSY.RECONVERGENT B0, `(.L_x_4) ;  /* 0x000000c000007945 */ /* 0x000fe80003800200 */
[C---:B------:R-:W-:Y:S02]  /*0260*/  ISETP.NE.OR P1, PT, R0.reuse, 0x1, !P5 ;  /* 0x000000010000780c */ /* 0x040fe40006f25670 */
[----:B------:R-:W-:-:S11]  /*0270*/  ISETP.NE.OR P0, PT, R0, 0x3, !P5 ;  /* 0x000000030000780c */ /* 0x000fd60006f05670 */
[----:B------:R-:W-:Y:S05]  /*0280*/  @P1 BRA `(.L_x_5) ;  /* 0x0000000000201947 */ /* 0x000fea0003800000 */
[----:B------:R-:W3:Y:S02]  /*0290*/  LDCU.64 UR6, c[0x0][0x348] ;  /* 0x00006900ff0677ac */ /* 0x000ee40008000a00 */
[----:B---3--:R-:W-:Y:S02]  /*02a0*/  UIADD3 UR10, UP1, UPT, UR6, 0x80, URZ ;  /* 0x00000080060a7890 */ /* 0x008fe4000ff3e0ff */
[----:B------:R-:W-:Y:S02]  /*02b0*/  UIADD3 UR6, UP0, UPT, UR6, 0x180, URZ ;  /* 0x0000018006067890 */ /* 0x000fe4000ff1e0ff */
[----:B------:R-:W-:Y:S02]  /*02c0*/  UIADD3.X UR11, UPT, UPT, URZ, UR7, URZ, UP1, !UPT ;  /* 0x00000007ff0b7290 */ /* 0x000fe40008ffe4ff */
[----:B------:R-:W-:-:S07]  /*02d0*/  UIADD3.X UR7, UPT, UPT, URZ, UR7, URZ, UP0, !UPT ;  /* 0x00000007ff077290 */ /* 0x000fce00087fe4ff */
[----:B------:R3:W-:Y:S02]  /*02e0*/  UTMACCTL.PF [UR10] ;  /* 0x000000000a0079b9 */ /* 0x0007e40008040000 */
[----:B------:R3:W-:Y:S02]  /*02f0*/  UTMACCTL.PF [UR6] ;  /* 0x00000000060079b9 */ /* 0x0007e40008040000 */
[----:B---3--:R-:W-:Y:S01]  /*0300*/  NOP ;  /* 0x0000000000007918 */ /* 0x008fe20000000000 */
.L_x_5:
[----:B------:R-:W-:Y:S05]  /*0310*/  BSYNC.RECONVERGENT B0 ;  /* 0x0000000000007941 */ /* 0x000fea0003800200 */
.L_x_4:
[----:B------:R-:W-:Y:S04]  /*0320*/  BSSY.RECONVERGENT B0, `(.L_x_6) ;  /* 0x000000a000007945 */ /* 0x000fe80003800200 */
        /* <DEDUP_REMOVED lines=9> */
.L_x_7:
[----:B------:R-:W-:Y:S05]  /*03c0*/  BSYNC.RECONVERGENT B0 ;  /* 0x0000000000007941 */ /* 0x000fea0003800200 */
.L_x_6:
[----:B------:R-:W3:Y:S01]  /*03d0*/  LDCU.64 UR6, c[0x0][0x888] ;  /* 0x00011100ff0677ac */ /* 0x000ee20008000a00 */
[----:B------:R-:W-:Y:S02]  /*03e0*/  UISETP.EQ.U32.AND UP1, UPT, UR4, URZ, UPT ;  /* 0x000000ff0400728c */ /* 0x000fe4000bf22070 */
[----:B------:R-:W-:Y:S02]  /*03f0*/  UPLOP3.LUT UP2, UPT, UPT, UPT, UPT, 0x80, 0x8 ;  /* 0x000000000008789c */ /* 0x000fe40003f4f070 */
[----:B---3--:R-:W-:-:S04]  /*0400*/  UISETP.NE.U32.AND UP0, UPT, UR6, URZ, UPT ;  /* 0x000000ff0600728c */ /* 0x008fc8000bf05070 */
[----:B------:R-:W-:-:S04]  /*0410*/  UISETP.NE.AND.EX UP0, UPT, UR7, URZ, UPT, UP0 ;  /* 0x000000ff0700728c */ /* 0x000fc8000bf05300 */
[----:B------:R-:W-:-:S04]  /*0420*/  UISETP.EQ.OR.EX UP3, UPT, UR5, URZ, !UP0, UP1 ;  /* 0x000000ff0500728c */ /* 0x000fc8000c762710 */
[----:B------:R-:W-:-:S05]  /*0430*/  UP2UR UR53, UPR, URZ, 0x8 ;  /* 0x00000008ff357883 */ /* 0x000fca0008000000 */
[----:B------:R-:W-:Y:S07]  /*0440*/  BRA.U !UP3, `(.L_x_8) ;  /* 0x000000010b207547 */ /* 0x000fee000b800000 */
[----:B------:R-:W-:Y:S01]  /*0450*/  UISETP.NE.U32.AND UP2, UPT, UR4, URZ, UPT ;  /* 0x000000ff0400728c */ /* 0x000fe2000bf45070 */
[----:B-----5:R-:W-:Y:S01]  /*0460*/  FSETP.NEU.AND P0, PT, R49, RZ, PT ;  /* 0x000000ff3100720b */ /* 0x020fe20003f0d000 */
[----:B------:R-:W-:Y:S02]  /*0470*/  USEL UR4, URZ, 0xffffffff, UP0 ;  /* 0xffffffffff047887 */ /* 0x000fe40008000000 */
[----:B------:R-:W-:-:S10]  /*0480*/  UISETP.NE.AND.EX UP2, UPT, UR5, URZ, UPT, UP2 ;  /* 0x000000ff0500728c */ /* 0x000fd4000bf45320 */
[----:B------:R-:W-:Y:S01]  /*0490*/  VOTEU.ANY UP1, P0 ;  /* 0x0000000000ff7886 */ /* 0x000fe20000020100 */
[----:B------:R-:W-:-:S04]  /*04a0*/  @!UP2 USEL UR4, URZ, 0xffffffff, UP1 ;  /* 0xffffffffff04a887 */ /* 0x000fc80008800000 */
[----:B------:R-:W-:-:S04]  /*04b0*/  ULOP3.LUT UR4, UR4, 0x1, URZ, 0xc0, !UPT ;  /* 0x0000000104047892 */ /* 0x000fc8000f8ec0ff */
[----:B------:R-:W-:-:S11]  /*04c0*/  UISETP.NE.U32.AND UP2, UPT, UR4, 0x1, UPT ;  /* 0x000000010400788c */ /* 0x000fd6000bf45070 */
.L_x_8:
[----:B-12---:R-:W1:Y:S01]  /*04d0*/  SHFL.IDX PT, R2, R92, RZ, 0x1f ;  /* 0x00001fff5c027589 */ /* 0x006e6200000e0000 */
[----:B------:R-:W-:-:S04]  /*04e0*/  UISETP.NE.AND UP1, UPT, UR8, 0x2, UPT ;  /* 0x000000020800788c */ /* 0x000fc8000bf25270 */
[----:B------:R-:W-:Y:S01]  /*04f0*/  USEL UR6, URZ, 0x1, UP1 ;  /* 0x00000001ff067887 */ /* 0x000fe20008800000 */
[----:B-1----:R-:W-:-:S13]  /*0500*/  ISETP.NE.AND P0, PT, R2, RZ, PT ;  /* 0x000000ff0200720c */ /* 0x002fda0003f05270 */
[----:B------:R-:W-:Y:S05]  /*0510*/  @P0 BRA `(.L_x_9) ;  /* 0x0000000000b40947 */ /* 0x000fea0003800000 */
[----:B------:R-:W-:Y:S01]  /*0520*/  ELECT P0, URZ, PT ;  /* 0x0000000000ff782f */ /* 0x000fe20003800000 */
[----:B------:R-:W-:-:S12]  /*0530*/  BSSY.RECONVERGENT B0, `(.L_x_9) ;  /* 0x000002b000007945 */ /* 0x000fd80003800200 */
[----:B------:R-:W-:Y:S05]  /*0540*/  @!P0 BRA `(.L_x_10) ;  /* 0x0000000000a48947 */ /* 0x000fea0003800000 */
[----:B------:R-:W1:Y:S01]  /*0550*/  S2UR UR5, SR_CgaCtaId ;  /* 0x00000000000579c3 */ /* 0x000e620000008800 */
[----:B------:R-:W-:Y:S01]  /*0560*/  UMOV UR7, 0x400 ;  /* 0x0000040000077882 */ /* 0x000fe20000000000 */
[----:B------:R-:W-:Y:S02]  /*0570*/  UMOV UR4, 0x1 ;  /* 0x0000000100047882 */ /* 0x000fe40000000000 */
[----:B------:R-:W-:-:S04]  /*0580*/  UIADD3 UR10, UPT, UPT, -UR4, 0x100000, URZ ;  /* 0x00100000040a7890 */ /* 0x000fc8000fffe1ff */
[----:B------:R-:W-:Y:S02]  /*0590*/  USHF.L.U32 UR11, UR10, 0xb, URZ ;  /* 0x0000000b0a0b7899 */ /* 0x000fe400080006ff */
[----:B------:R-:W-:Y:S02]  /*05a0*/  USHF.L.U32 UR10, UR10, 0x1, URZ ;  /* 0x000000010a0a7899 */ /* 0x000fe400080006ff */
[----:B-1----:R-:W-:Y:S01]  /*05b0*/  ULEA UR5, UR5, UR7, 0x18 ;  /* 0x0000000705057291 */ /* 0x002fe2000f8ec0ff */
[----:B------:R-:W1:Y:S11]  /*05c0*/  FENCE.VIEW.ASYNC.S ;  /* 0x00000000000073c6 */ /* 0x000e760000000000 */
[----:B-1----:R1:W2:Y:S01]  /*05d0*/  SYNCS.EXCH.64 URZ, [UR5], UR10 ;  /* 0x0000000a05ff75b2 */ /* 0x0022a20008000100 */
[----:B------:R1:W3:Y:S01]  /*05e0*/  SYNCS.EXCH.64 URZ, [UR5+0x80], UR10 ;  /* 0x0000800a05ff75b2 */ /* 0x0002e20008000100 */
[----:B------:R1:W4:Y:S01]  /*05f0*/  SYNCS.EXCH.64 URZ, [UR5+0x8], UR10 ;  /* 0x0000080a05ff75b2 */ /* 0x0003220008000100 */
[----:B------:R1:W1:Y:S01]  /*0600*/  SYNCS.EXCH.64 URZ, [UR5+0x88], UR10 ;  /* 0x0000880a05ff75b2 */ /* 0x0002620008000100 */
        /* <DEDUP_REMOVED lines=28> */
[----:B--234-:R-:W-:Y:S01]  /*07d0*/  NOP ;  /* 0x0000000000007918 */ /* 0x01cfe20000000000 */
.L_x_10:
[----:B-1----:R-:W-:Y:S05]  /*07e0*/  BSYNC.RECONVERGENT B0 ;  /* 0x0000000000007941 */ /* 0x002fea0003800200 */
.L_x_9:
[----:B------:R-:W1:Y:S01]  /*07f0*/  SHFL.IDX PT, R2, R92, RZ, 0x1f ;  /* 0x00001fff5c027589 */ /* 0x000e6200000e0000 */
[----:B------:R-:W-:Y:S01]  /*0800*/  NOP ;  /* 0x0000000000007918 */ /* 0x000fe20000000000 */
[----:B-1----:R-:W-:-:S13]  /*0810*/  ISETP.NE.AND P0, PT, R2, 0x1, PT ;  /* 0x000000010200780c */ /* 0x002fda0003f05270 */
[----:B------:R-:W-:Y:S05]  /*0820*/  @P0 BRA `(.L_x_11) ;  /* 0x0000000000500947 */ /* 0x000fea0003800000 */
[----:B------:R-:W1:Y:S01]  /*0830*/  S2UR UR7, SR_CgaCtaId ;  /* 0x00000000000779c3 */ /* 0x000e620000008800 */
[----:B------:R-:W-:Y:S01]  /*0840*/  UMOV UR9, 0x400 ;  /* 0x0000040000097882 */ /* 0x000fe20000000000 */
[----:B------:R-:W-:Y:S01]  /*0850*/  UMOV UR5, 0x20 ;  /* 0x0000002000057882 */ /* 0x000fe20000000000 */
[----:B------:R-:W-:Y:S01]  /*0860*/  UMOV UR4, 0x80 ;  /* 0x0000008000047882 */ /* 0x000fe20000000000 */
[----:B------:R-:W-:-:S04]  /*0870*/  UIADD3 UR10, UPT, UPT, -UR5, 0x100000, URZ ;  /* 0x00100000050a7890 */ /* 0x000fc8000fffe1ff */
[----:B------:R-:W-:Y:S02]  /*0880*/  USHF.L.U32 UR11, UR10, 0xb, URZ ;  /* 0x0000000b0a0b7899 */ /* 0x000fe400080006ff */
[----:B------:R-:W-:Y:S02]  /*0890*/  USHF.L.U32 UR10, UR10, 0x1, URZ ;  /* 0x000000010a0a7899 */ /* 0x000fe400080006ff */
[----:B------:R-:W-:-:S04]  /*08a0*/  UIADD3 UR4, UPT, UPT, -UR4, 0x100000, URZ ;  /* 0x0010000004047890 */ /* 0x000fc8000fffe1ff */
[----:B------:R-:W-:Y:S02]  /*08b0*/  USHF.L.U32 UR5, UR4, 0xb, URZ ;  /* 0x0000000b04057899 */ /* 0x000fe400080006ff */
[----:B------:R-:W-:Y:S01]  /*08c0*/  USHF.L.U32 UR4, UR4, 0x1, URZ ;  /* 0x0000000104047899 */ /* 0x000fe200080006ff */
[----:B------:R-:W-:Y:S01]  /*08d0*/  ELECT P0, URZ, PT ;  /* 0x0000000000ff782f */ /* 0x000fe20003800000 */
[----:B-1----:R-:W-:Y:S01]  /*08e0*/  ULEA UR7, UR7, UR9, 0x18 ;  /* 0x0000000907077291 */ /* 0x002fe2000f8ec0ff */
[----:B------:R-:W1:Y:S11]  /*08f0*/  FENCE.VIEW.ASYNC.S ;  /* 0x00000000000073c6 */ /* 0x000e760000000000 */
[----:B-1----:R1:W2:Y:S01]  /*0900*/  SYNCS.EXCH.64 URZ, [UR7+0x100], UR10 ;  /* 0x0001000a07ff75b2 */ /* 0x0022a20008000100 */
[----:B------:R1:W3:Y:S01]  /*0910*/  SYNCS.EXCH.64 URZ, [UR7+0x118], UR4 ;  /* 0x0001180407ff75b2 */ /* 0x0002e20008000100 */
[----:B------:R1:W4:Y:S01]  /*0920*/  SYNCS.EXCH.64 URZ, [UR7+0x108], UR10 ;  /* 0x0001080a07ff75b2 */ /* 0x0003220008000100 */
[----:B------:R1:W1:Y:S01]  /*0930*/  SYNCS.EXCH.64 URZ, [UR7+0x120], UR4 ;  /* 0x0001200407ff75b2 */ /* 0x0002620008000100 */
[----:B------:R1:W1:Y:S01]  /*0940*/  SYNCS.EXCH.64 URZ, [UR7+0x110], UR10 ;  /* 0x0001100a07ff75b2 */ /* 0x0002620008000100 */
[----:B------:R1:W1:Y:S01]  /*0950*/  SYNCS.EXCH.64 URZ, [UR7+0x128], UR4 ;  /* 0x0001280407ff75b2 */ /* 0x0002620008000100 */
[----:B------:R-:W-:Y:S01]  /*0960*/  NOP ;  /* 0x0000000000007918 */ /* 0x000fe20000000000 */
.L_x_11:
[----:B------:R-:W2:Y:S01]  /*0970*/  SHFL.IDX PT, R2, R92, RZ, 0x1f ;  /* 0x00001fff5c027589 */ /* 0x000ea200000e0000 */
[----:B------:R-:W-:Y:S01]  /*0980*/  NOP ;  /* 0x0000000000007918 */ /* 0x000fe20000000000 */
[----:B--2---:R-:W-:-:S13]  /*0990*/  ISETP.NE.AND P0, PT, R2, 0x3, PT ;  /* 0x000000030200780c */ /* 0x004fda0003f05270 */
[----:B------:R-:W-:Y:S05]  /*09a0*/  @P0 BRA `(.L_x_12) ;  /* 0x0000000000300947 */ /* 0x000fea0003800000 */
[----:B-1----:R-:W1:Y:S01]  /*09b0*/  S2UR UR5, SR_CgaCtaId ;  /* 0x00000000000579c3 */ /* 0x002e620000008800 */
[----:B------:R-:W-:Y:S01]  /*09c0*/  UMOV UR7, 0x400 ;  /* 0x0000040000077882 */ /* 0x000fe20000000000 */
[----:B------:R-:W-:Y:S01]  /*09d0*/  UMOV UR4, 0x20 ;  /* 0x0000002000047882 */ /* 0x000fe20000000000 */
[----:B------:R-:W-:Y:S01]  /*09e0*/  ELECT P0, URZ, PT ;  /* 0x0000000000ff782f */ /* 0x000fe20003800000 */
[----:B------:R-:W-:-:S04]  /*09f0*/  UIADD3 UR10, UPT, UPT, -UR4, 0x100000, URZ ;  /* 0x00100000040a7890 */ /* 0x000fc8000fffe1ff */
[----:B------:R-:W-:Y:S02]  /*0a00*/  USHF.L.U32 UR11, UR10, 0xb, URZ ;  /* 0x0000000b0a0b7899 */ /* 0x000fe400080006ff */
[----:B------:R-:W-:Y:S02]  /*0a10*/  USHF.L.U32 UR10, UR10, 0x1, URZ ;  /* 0x000000010a0a7899 */ /* 0x000fe400080006ff */
[----:B-1----:R-:W-:Y:S01]  /*0a20*/  ULEA UR5, UR5, UR7, 0x18 ;  /* 0x0000000705057291 */ /* 0x002fe2000f8ec0ff */
[----:B------:R-:W1:Y:S11]  /*0a30*/  FENCE.VIEW.ASYNC.S ;  /* 0x00000000000073c6 */ /* 0x000e760000000000 */
[----:B-1----:R2:W1:Y:S01]  /*0a40*/  SYNCS.EXCH.64 URZ, [UR5+0x130], UR10 ;  /* 0x0001300a05ff75b2 */ /* 0x0024620008000100 */
[----:B------:R2:W1:Y:S02]  /*0a50*/  SYNCS.EXCH.64 URZ, [UR5+0x138], UR10 ;  /* 0x0001380a05ff75b2 */ /* 0x0004640008000100 */
[----:B--2---:R-:W-:Y:S01]  /*0a60*/  NOP ;  /* 0x0000000000007918 */ /* 0x004fe20000000000 */
.L_x_12:
[----:B------:R-:W2:Y:S01]  /*0a70*/  SHFL.IDX PT, R2, R92, RZ, 0x1f ;  /* 0x00001fff5c027589 */ /* 0x000ea200000e0000 */
[----:B------:R-:W-:Y:S01]  /*0a80*/  NOP ;  /* 0x0000000000007918 */ /* 0x000fe20000000000 */
[----:B--2---:R-:W-:-:S13]  /*0a90*/  ISETP.NE.AND P0, PT, R2, 0x4, PT ;  /* 0x000000040200780c */ /* 0x004fda0003f05270 */
[----:B------:R-:W-:Y:S05]  /*0aa0*/  @P0 BRA `(.L_x_13) ;  /* 0x00000000004c0947 */ /* 0x000fea0003800000 */
[----:B-1----:R-:W1:Y:S01]  /*0ab0*/  S2UR UR5, SR_CgaCtaId ;  /* 0x00000000000579c3 */ /* 0x002e620000008800 */
[----:B------:R-:W-:Y:S01]  /*0ac0*/  UMOV UR9, 0x100 ;  /* 0x0000010000097882 */ /* 0x000fe20000000000 */
[----:B------:R-:W-:Y:S01]  /*0ad0*/  UMOV UR7, 0x400 ;  /* 0x0000040000077882 */ /* 0x000fe20000000000 */
[----:B------:R-:W-:Y:S01]  /*0ae0*/  USEL UR9, UR9, 0xe0, UP2 ;  /* 0x000000e009097887 */ /* 0x000fe20009000000 */
[----:B------:R-:W-:Y:S01]  /*0af0*/  UMOV UR4, 0x1 ;  /* 0x0000000100047882 */ /* 0x000fe20000000000 */
[----:B------:R-:W-:Y:S01]  /*0b00*/  ELECT P0, URZ, PT ;  /* 0x0000000000ff782f */ /* 0x000fe20003800000 */
[----:B------:R-:W-:-:S04]  /*0b10*/  UIADD3 UR10, UPT, UPT, -UR4, 0x100000, URZ ;  /* 0x00100000040a7890 */ /* 0x000fc8000fffe1ff */
[----:B------:R-:W-:Y:S02]  /*0b20*/  USHF.L.U32 UR11, UR10, 0xb, URZ ;  /* 0x0000000b0a0b7899 */ /* 0x000fe400080006ff */
[----:B------:R-:W-:Y:S02]  /*0b30*/  USHF.L.U32 UR10, UR10, 0x1, URZ ;  /* 0x000000010a0a7899 */ /* 0x000fe400080006ff */
[----:B------:R-:W-:-:S04]  /*0b40*/  UIADD3 UR12, UPT, UPT, -UR9, 0x100000, URZ ;  /* 0x00100000090c7890 */ /* 0x000fc8000fffe1ff */
[----:B------:R-:W-:Y:S02]  /*0b50*/  USHF.L.U32 UR13, UR12, 0xb, URZ ;  /* 0x0000000b0c0d7899 */ /* 0x000fe400080006ff */
[----:B------:R-:W-:Y:S02]  /*0b60*/  USHF.L.U32 UR12, UR12, 0x1, URZ ;  /* 0x000000010c0c7899 */ /* 0x000fe400080006ff */
[----:B-1----:R-:W-:Y:S01]  /*0b70*/  ULEA UR5, UR5, UR7, 0x18 ;  /* 0x0000000705057291 */ /* 0x002fe2000f8ec0ff */
[----:B------:R-:W1:Y:S11]  /*0b80*/  FENCE.VIEW.ASYNC.S ;  /* 0x00000000000073c6 */ /* 0x000e760000000000 */
[----:B-1----:R2:W1:Y:S01]  /*0b90*/  SYNCS.EXCH.64 URZ, [UR5+0x140], UR10 ;  /* 0x0001400a05ff75b2 */ /* 0x0024620008000100 */
[----:B------:R2:W1:Y:S01]  /*0ba0*/  SYNCS.EXCH.64 URZ, [UR5+0x150], UR12 ;  /* 0x0001500c05ff75b2 */ /* 0x0004620008000100 */
[----:B------:R2:W1:Y:S01]  /*0bb0*/  SYNCS.EXCH.64 URZ, [UR5+0x148], UR10 ;  /* 0x0001480a05ff75b2 */ /* 0x0004620008000100 */
[----:B------:R2:W1:Y:S02]  /*0bc0*/  SYNCS.EXCH.64 URZ, [UR5+0x158], UR12 ;  /* 0x0001580c05ff75b2 */ /* 0x0004640008000100 */
[----:B--2---:R-:W-:Y:S01]  /*0bd0*/  NOP ;  /* 0x0000000000007918 */ /* 0x004fe20000000000 */
.L_x_13:
[----:B------:R-:W2:Y:S01]  /*0be0*/  SHFL.IDX PT, R2, R92, RZ, 0x1f ;  /* 0x00001fff5c027589 */ /* 0x000ea200000e0000 */
[----:B------:R-:W-:Y:S01]  /*0bf0*/  NOP ;  /* 0x0000000000007918 */ /* 0x000fe20000000000 */
[----:B--2---:R-:W-:-:S13]  /*0c00*/  ISETP.NE.AND P0, PT, R2, 0x5, PT ;  /* 0x000000050200780c */ /* 0x004fda0003f05270 */
[----:B------:R-:W-:Y:S05]  /*0c10*/  @P0 BRA `(.L_x_14) ;  /* 0x0000000000580947 */ /* 0x000fea0003800000 */
[----:B-1----:R-:W1:Y:S01]  /*0c20*/  S2UR UR7, SR_CgaCtaId ;  /* 0x00000000000779c3 */ /* 0x002e620000008800 */
        /* <DEDUP_REMOVED lines=12> */
[----:B-1----:R2:W1:Y:S01]  /*0cf0*/  SYNCS.EXCH.64 URZ, [UR7+0x160], UR10 ;  /* 0x0001600a07ff75b2 */ /* 0x0024620008000100 */
[----:B------:R2:W1:Y:S01]  /*0d00*/  SYNCS.EXCH.64 URZ, [UR7+0x180], UR4 ;  /* 0x0001800407ff75b2 */ /* 0x0004620008000100 */
[----:B------:R2:W1:Y:S01]  /*0d10*/  SYNCS.EXCH.64 URZ, [UR7+0x168], UR10 ;  /* 0x0001680a07ff75b2 */ /* 0x0004620008000100 */
[----:B------:R2:W1:Y:S01]  /*0d20*/  SYNCS.EXCH.64 URZ, [UR7+0x188], UR4 ;  /* 0x0001880407ff75b2 */ /* 0x0004620008000100 */
[----:B------:R2:W1:Y:S01]  /*0d30*/  SYNCS.EXCH.64 URZ, [UR7+0x170], UR10 ;  /* 0x0001700a07ff75b2 */ /* 0x0004620008000100 */
[----:B------:R2:W1:Y:S01]  /*0d40*/  SYNCS.EXCH.64 URZ, [UR7+0x190], UR4 ;  /* 0x0001900407ff75b2 */ /* 0x0004620008000100 */
[----:B------:R2:W1:Y:S01]  /*0d50*/  SYNCS.EXCH.64 URZ, [UR7+0x178], UR10 ;  /* 0x0001780a07ff75b2 */ /* 0x0004620008000100 */
[----:B------:R2:W1:Y:S02]  /*0d60*/  SYNCS.EXCH.64 URZ, [UR7+0x198], UR4 ;  /* 0x0001980407ff75b2 */ /* 0x0004640008000100 */
[----:B--2---:R-:W-:Y:S01]  /*0d70*/  NOP ;  /* 0x0000000000007918 */ /* 0x004fe20000000000 */
.L_x_14:
        /* <DEDUP_REMOVED lines=18> */
.L_x_15:
[----:B-1----:R-:W1:Y:S01]  /*0ea0*/  S2UR UR5, SR_CTAID.X ;  /* 0x00000000000579c3 */ /* 0x002e620000002500 */
[----:B------:R-:W-:-:S05]  /*0eb0*/  CS2R.32 R87, SR_CgaSize ;  /* 0x0000000000577805 */ /* 0x000fca0000008a00 */
[----:B------:R-:W-:-:S05]  /*0ec0*/  IMAD R87, R87, -0xa0, RZ ;  /* 0xffffff6057577824 */ /* 0x000fca00078e02ff */
[----:B------:R-:W-:-:S14]  /*0ed0*/  R2UR UR9, R87 ;  /* 0x00000000570972ca */ /* 0x000fdc00000e0000 */
[----:B------:R-:W2:Y:S01]  /*0ee0*/  LDCU UR9, c[0x0][UR9+0x2b0] ;  /* 0x00005600090977ac */ /* 0x000ea20008000800 */
[----:B------:R-:W-:Y:S01]  /*0ef0*/  NOP ;  /* 0x0000000000007918 */ /* 0x000fe20000000000 */
[----:B------:R-:W-:-:S05]  /*0f00*/  CS2R.32 R87, SR_CgaSize ;  /* 0x0000000000577805 */ /* 0x000fca0000008a00 */
[----:B------:R-:W-:-:S05]  /*0f10*/  IMAD R87, R87, -0xa0, RZ ;  /* 0xffffff6057577824 */ /* 0x000fca00078e02ff */
[----:B------:R-:W-:-:S14]  /*0f20*/  R2UR UR7, R87 ;  /* 0x00000000570772ca */ /* 0x000fdc00000e0000 */
[----:B------:R-:W3:Y:S01]  /*0f30*/  LDCU UR7, c[0x0][UR7+0x2b4] ;  /* 0x00005680070777ac */ /* 0x000ee20008000800 */
[----:B------:R-:W4:Y:S08]  /*0f40*/  S2UR UR4, SR_CTAID.Y ;  /* 0x00000000000479c3 */ /* 0x000f300000002600 */
[----:B------:R-:W3:Y:S01]  /*0f50*/  LDC R10, c[0x0][0xb24] ;  /* 0x0002c900ff0a7b82 */ /* 0x000ee20000000800 */
[----:B-1----:R-:W-:-:S02]  /*0f60*/  I2FP.F32.U32 R87, UR5 ;  /* 0x0000000500577c45 */ /* 0x002fc40008201000 */
[----:B------:R-:W-:-:S05]  /*0f70*/  CS2R.32 R3, SR_CgaSize ;  /* 0x0000000000037805 */ /* 0x000fca0000008a00 */
[----:B------:R-:W-:-:S06]  /*0f80*/  IMAD R3, R3, -0xa0, RZ ;  /* 0xffffff6003037824 */ /* 0x000fcc00078e02ff */
[----:B------:R-:W1:Y:S01]  /*0f90*/  LDC R3, c[0x0][R3+0x2a0] ;  /* 0x0000a80003037b82 */ /* 0x000e620000000800 */
[----:B------:R-:W-:Y:S01]  /*0fa0*/  MOV R15, UR5 ;  /* 0x00000005000f7c02 */ /* 0x000fe20008000f00 */
[----:B--2---:R-:W-:Y:S01]  /*0fb0*/  FMUL R87, R87, UR9 ;  /* 0x0000000957577c20 */ /* 0x004fe20008400000 */
[----:B----4-:R-:W-:Y:S02]  /*0fc0*/  I2FP.F32.U32 R86, UR4 ;  /* 0x0000000400567c45 */ /* 0x010fe40008201000 */
[----:B------:R-:W-:-:S05]  /*0fd0*/  CS2R.32 R2, SR_CgaSize ;  /* 0x0000000000027805 */ /* 0x000fca0000008a00 */
[----:B------:R-:W-:-:S06]  /*0fe0*/  IMAD R2, R2, -0xa0, RZ ;  /* 0xffffff6002027824 */ /* 0x000fcc00078e02ff */
[----:B------:R-:W2:Y:S01]  /*0ff0*/  LDC R2, c[0x0][R2+0x2a4] ;  /* 0x0000a90002027b82 */ /* 0x000ea20000000800 */
[----:B------:R-:W-:Y:S01]  /*1000*/  MOV R14, UR4 ;  /* 0x00000004000e7c02 */ /* 0x000fe20008000f00 */
[----:B------:R-:W4:Y:S01]  /*1010*/  F2I.U32.TRUNC.NTZ R87, R87 ;  /* 0x0000005700577305 */ /* 0x000f22000020f000 */
[----:B---3--:R-:W-:-:S05]  /*1020*/  FMUL R86, R86, UR7 ;  /* 0x0000000756567c20 */ /* 0x008fca0008400000 */
[----:B------:R-:W-:Y:S01]  /*1030*/  BAR.SYNC.DEFER_BLOCKING 0x0 ;  /* 0x0000000000007b1d */ /* 0x000fe20000010000 */
[----:B------:R-:W-:-:S05]  /*1040*/  ISETP.GE.AND P0, PT, R10, 0x1, PT ;  /* 0x000000010a00780c */ /* 0x000fca0003f06270 */
[----:B------:R-:W3:Y:S02]  /*1050*/  F2I.U32.TRUNC.NTZ R86, R86 ;  /* 0x0000005600567305 */ /* 0x000ee4000020f000 */
[----:B------:R-:W2:Y:S01]  /*1060*/  S2UR UR36, SR_CTAID.Z ;  /* 0x00000000002479c3 */ /* 0x000ea20000002700 */
[----:B----4-:R-:W-:-:S05]  /*1070*/  IADD3 R87, PT, PT, -R87, RZ, RZ ;  /* 0x000000ff57577210 */ /* 0x010fca0007ffe1ff */
[----:B-1----:R-:W-:Y:S01]  /*1080*/  IMAD R87, R3, R87, UR5 ;  /* 0x0000000503577e24 */ /* 0x002fe2000f8e0257 */
[----:B---3--:R-:W-:-:S05]  /*1090*/  IADD3 R86, PT, PT, -R86, RZ, RZ ;  /* 0x000000ff56567210 */ /* 0x008fca0007ffe1ff */
[----:B--2---:R-:W-:Y:S01]  /*10a0*/  IMAD R86, R2, R86, UR4 ;  /* 0x0000000402567e24 */ /* 0x004fe2000f8e0256 */
[----:B------:R-:W-:Y:S06]  /*10b0*/  @!P0 BRA `(.L_x_16) ;  /* 0x0000000000b88947 */ /* 0x000fec0003800000 */
[----:B------:R-:W1:Y:S01]  /*10c0*/  LDC.64 R4, c[0x0][0xb18] ;  /* 0x0002c600ff047b82 */ /* 0x000e620000000a00 */
[----:B------:R-:W-:-:S07]  /*10d0*/  ISETP.NE.AND P0, PT, R10, 0x1, PT ;  /* 0x000000010a00780c */ /* 0x000fce0003f05270 */
[----:B------:R-:W2:Y:S08]  /*10e0*/  LDC R9, c[0x0][0xb0c] ;  /* 0x0002c300ff097b82 */ /* 0x000eb00000000800 */
[----:B------:R-:W3:Y:S08]  /*10f0*/  LDC R12, c[0x0][0x370] ;  /* 0x0000dc00ff0c7b82 */ /* 0x000ef00000000800 */
[----:B------:R-:W4:Y:S01]  /*1100*/  LDC R11, c[0x0][0x374] ;  /* 0x0000dd00ff0b7b82 */ /* 0x000f220000000800 */
[----:B-1----:R-:W-:-:S07]  /*1110*/  ISETP.NE.AND P1, PT, R4, 0x1, PT ;  /* 0x000000010400780c */ /* 0x002fce0003f25270 */
[----:B------:R-:W3:Y:S01]  /*1120*/  LDC.64 R6, c[0x0][0xb10] ;  /* 0x0002c400ff067b82 */ /* 0x000ee20000000a00 */
[----:B--2---:R-:W-:-:S07]  /*1130*/  ISETP.NE.AND P2, PT, R9, 0x1, PT ;  /* 0x000000010900780c */ /* 0x004fce0003f45270 */
[----:B------:R-:W1:Y:S08]  /*1140*/  LDC R8, c[0x0][0xb20] ;  /* 0x0002c800ff087b82 */ /* 0x000e700000000800 */
[----:B------:R-:W2:Y:S01]  /*1150*/  LDC.64 R2, c[0x0][0xb28] ;  /* 0x0002ca00ff027b82 */ /* 0x000ea20000000a00 */
[----:B----4-:R-:W-:-:S04]  /*1160*/  IMAD.HI.U32 R13, R11, R5, RZ ;  /* 0x000000050b0d7227 */ /* 0x010fc800078e00ff */
[----:B------:R-:W-:-:S04]  /*1170*/  IMAD.HI.U32 R5, R14, R5, RZ ;  /* 0x000000050e057227 */ /* 0x000fc800078e00ff */
[----:B---3--:R-:W-:-:S05]  /*1180*/  IMAD.HI.U32 R16, R12, R6, RZ ;  /* 0x000000060c107227 */ /* 0x008fca00078e00ff */
[-C--:B------:R-:W-:Y:S01]  /*1190*/  @P2 SHF.R.U32.HI R12, RZ, R7.reuse, R16 ;  /* 0x00000007ff0c2219 */ /* 0x080fe20000011610 */
[----:B------:R-:W-:Y:S01]  /*11a0*/  IMAD.HI.U32 R16, R15, R6, RZ ;  /* 0x000000060f107227 */ /* 0x000fe200078e00ff */
[-C--:B-1----:R-:W-:Y:S02]  /*11b0*/  @P1 SHF.R.U32.HI R11, RZ, R8.reuse, R13 ;  /* 0x00000008ff0b1219 */ /* 0x082fe4000001160d */
[----:B------:R-:W-:Y:S02]  /*11c0*/  SHF.R.U32.HI R5, RZ, R8, R5 ;  /* 0x00000008ff057219 */ /* 0x000fe40000011605 */
[----:B------:R-:W-:Y:S02]  /*11d0*/  SHF.R.U32.HI R16, RZ, R7, R16 ;  /* 0x00000007ff107219 */ /* 0x000fe40000011610 */
[----:B------:R-:W-:Y:S01]  /*11e0*/  SEL R5, R14, R5, !P1 ;  /* 0x000000050e057207 */ /* 0x000fe20004800000 */
[----:B--2---:R-:W-:Y:S01]  /*11f0*/  IMAD.HI.U32 R13, R11, R2, RZ ;  /* 0x000000020b0d7227 */ /* 0x004fe200078e00ff */
[----:B------:R-:W-:-:S03]  /*1200*/  SEL R16, R15, R16, !P2 ;  /* 0x000000100f107207 */ /* 0x000fc60005000000 */
[----:B------:R-:W-:Y:S01]  /*1210*/  IMAD.HI.U32 R6, R12, R2, RZ ;  /* 0x000000020c067227 */ /* 0x000fe200078e00ff */
[----:B------:R-:W-:-:S04]  /*1220*/  @P0 SHF.R.U32.HI R11, RZ, R3, R13 ;  /* 0x00000003ff0b0219 */ /* 0x000fc8000001160d */
[----:B------:R-:W-:Y:S01]  /*1230*/  @P0 SHF.R.U32.HI R12, RZ, R3, R6 ;  /* 0x00000003ff0c0219 */ /* 0x000fe20000011606 */
[----:B------:R-:W-:-:S04]  /*1240*/  IMAD R11, R11, R10, RZ ;  /* 0x0000000a0b0b7224 */ /* 0x000fc800078e02ff */
[----:B------:R-:W-:Y:S01]  /*1250*/  IMAD R6, R12, R10, RZ ;  /* 0x0000000a0c067224 */ /* 0x000fe200078e02ff */
[----:B------:R-:W-:-:S04]  /*1260*/  ISETP.GE.AND P1, PT, R5, R11, PT ;  /* 0x0000000b0500720c */ /* 0x000fc80003f26270 */
[----:B------:R-:W-:Y:S01]  /*1270*/  ISETP.GE.OR P1, PT, R16, R6, P1 ;  /* 0x000000061000720c */ /* 0x000fe20000f26670 */
[----:B------:R-:W-:-:S05]  /*1280*/  IMAD.HI.U32 R6, R5, R2, RZ ;  /* 0x0000000205067227 */ /* 0x000fca00078e00ff */
[----:B------:R-:W-:-:S04]  /*1290*/  SHF.R.U32.HI R6, RZ, R3, R6 ;  /* 0x00000003ff067219 */ /* 0x000fc80000011606 */
[----:B------:R-:W-:-:S03]  /*12a0*/  SEL R6, R5, R6, !P0 ;  /* 0x0000000605067207 */ /* 0x000fc60004000000 */
[----:B------:R-:W-:Y:S01]  /*12b0*/  @!P1 IMAD.HI.U32 R7, R16, R2, RZ ;  /* 0x0000000210079227 */ /* 0x000fe200078e00ff */
[----:B------:R-:W-:-:S04]  /*12c0*/  IADD3 R2, PT, PT, -R6, RZ, RZ ;  /* 0x000000ff06027210 */ /* 0x000fc80007ffe1ff */
[----:B------:R-:W-:Y:S01]  /*12d0*/  @!P1 SHF.R.U32.HI R3, RZ, R3, R7 ;  /* 0x00000003ff039219 */ /* 0x000fe20000011607 */
[----:B------:R-:W-:Y:S01]  /*12e0*/  IMAD R2, R10, R2, R5 ;  /* 0x000000020a027224 */ /* 0x000fe200078e0205 */
[----:B------:R-:W-:Y:S02]  /*12f0*/  IADD3 R7, PT, PT, -R5, RZ, RZ ;  /* 0x000000ff05077210 */ /* 0x000fe40007ffe1ff */
[----:B------:R-:W-:-:S03]  /*1300*/  @!P1 SEL R3, R16, R3, !P0 ;  /* 0x0000000310039207 */ /* 0x000fc60004000000 */
[----:B------:R-:W-:Y:S02]  /*1310*/  IMAD R7, R4, R7, R14 ;  /* 0x0000000704077224 */ /* 0x000fe400078e020e */
[--C-:B------:R-:W-:Y:S02]  /*1320*/  @!P1 IMAD.IADD R6, R6, 0x1, -R3.reuse ;  /* 0x0000000106069824 */ /* 0x100fe400078e0a03 */
[----:B------:R-:W-:Y:S01]  /*1330*/  @!P1 IMAD R3, R2, R12, R3 ;  /* 0x0000000c02039224 */ /* 0x000fe200078e0203 */
[----:B------:R-:W-:Y:S01]  /*1340*/  IADD3 R2, PT, PT, -R16, RZ, RZ ;  /* 0x000000ff10027210 */ /* 0x000fe20007ffe1ff */
[----:B------:R-:W-:Y:S02]  /*1350*/  @!P1 IMAD R5, R6, R10, R16 ;  /* 0x0000000a06059224 */ /* 0x000fe400078e0210 */
[----:B------:R-:W-:Y:S02]  /*1360*/  @!P1 IMAD.MOV.U32 R16, RZ, RZ, R3 ;  /* 0x000000ffff109224 */ /* 0x000fe400078e0003 */
[----:B------:R-:W-:-:S02]  /*1370*/  IMAD R2, R9, R2, R15 ;  /* 0x0000000209027224 */ /* 0x000fc400078e020f */
[----:B------:R-:W-:Y:S02]  /*1380*/  IMAD R14, R5, R4, R7 ;  /* 0x00000004050e7224 */ /* 0x000fe400078e0207 */
[----:B------:R-:W-:Y:S02]  /*1390*/  IMAD R15, R16, R9, R2 ;  /* 0x00000009100f7224 */ /* 0x000fe400078e0202 */
.L_x_16:
[----:B------:R-:W1:Y:S01]  /*13a0*/  LDCU UR4, c[0x0][0xb30] ;  /* 0x00016600ff0477ac */ /* 0x000e620008000800 */
[----:B------:R-:W2:Y:S08]  /*13b0*/  S2UR UR37, SR_CgaCtaId ;  /* 0x00000000002579c3 */ /* 0x000eb00000008800 */
[----:B------:R-:W3:Y:S01]  /*13c0*/  LDC R40, c[0x0][0xb24] ;  /* 0x0002c900ff287b82 */ /* 0x000ee20000000800 */
[----:B-1----:R-:W-:-:S09]  /*13d0*/  UISETP.NE.AND UP1, UPT, UR4, 0x1, UPT ;  /* 0x000000010400788c */ /* 0x002fd2000bf25270 */
[----:B--2---:R-:W-:Y:S05]  /*13e0*/  BRA.U UP1, `(.L_x_17) ;  /* 0x0000000101407547 */ /* 0x004fea000b800000 */
[----:B------:R-:W1:Y:S08]  /*13f0*/  LDC.64 R4, c[0x0][0xb10] ;  /* 0x0002c400ff047b82 */ /* 0x000e700000000a00 */
[----:B------:R-:W2:Y:S08]  /*1400*/  LDC.64 R2, c[0x0][0xb18] ;  /* 0x0002c600ff027b82 */ /* 0x000eb00000000a00 */
[----:B------:R-:W4:Y:S08]  /*1410*/  LDC R6, c[0x0][0xb20] ;  /* 0x0002c800ff067b82 */ /* 0x000f300000000800 */
[----:B------:R-:W3:Y:S01]  /*1420*/  LDC R7, c[0x0][0xb0c] ;  /* 0x0002c300ff077b82 */ /* 0x000ee20000000800 */
[----:B-1----:R-:W-:-:S05]  /*1430*/  IMAD.HI.U32 R4, R15, R4, RZ ;  /* 0x000000040f047227 */ /* 0x002fca00078e00ff */
[----:B------:R-:W-:Y:S01]  /*1440*/  SHF.R.U32.HI R4, RZ, R5, R4 ;  /* 0x00000005ff047219 */ /* 0x000fe20000011604 */
[----:B--2---:R-:W-:Y:S01]  /*1450*/  IMAD.HI.U32 R3, R14, R3, RZ ;  /* 0x000000030e037227 */ /* 0x004fe200078e00ff */
[----:B------:R-:W-:-:S04]  /*1460*/  ISETP.NE.AND P0, PT, R2, 0x1, PT ;  /* 0x000000010200780c */ /* 0x000fc80003f05270 */
[----:B----4-:R-:W-:-:S04]  /*1470*/  SHF.R.U32.HI R3, RZ, R6, R3 ;  /* 0x00000006ff037219 */ /* 0x010fc80000011603 */
[----:B------:R-:W-:Y:S02]  /*1480*/  SEL R3, R14, R3, !P0 ;  /* 0x000000030e037207 */ /* 0x000fe40004000000 */
[----:B---3--:R-:W-:-:S04]  /*1490*/  ISETP.NE.AND P1, PT, R7, 0x1, PT ;  /* 0x000000010700780c */ /* 0x008fc80003f25270 */
[----:B------:R-:W-:-:S05]  /*14a0*/  SEL R4, R15, R4, !P1 ;  /* 0x000000040f047207 */ /* 0x000fca0004800000 */
[----:B------:R-:W-:Y:S02]  /*14b0*/  IMAD.IADD R5, R3, 0x1, -R4 ;  /* 0x0000000103057824 */ /* 0x000fe400078e0a04 */
[----:B------:R-:W-:Y:S02]  /*14c0*/  IMAD.IADD R3, R4, 0x1, -R3 ;  /* 0x0000000104037824 */ /* 0x000fe400078e0a03 */
[----:B------:R-:W-:Y:S02]  /*14d0*/  IMAD R15, R5, R7, R15 ;  /* 0x00000007050f7224 */ /* 0x000fe400078e020f */
[----:B------:R-:W-:-:S07]  /*14e0*/  IMAD R14, R3, R2, R14 ;  /* 0x00000002030e7224 */ /* 0x000fce00078e020e */
.L_x_17:
[----:B------:R-:W-:Y:S01]  /*14f0*/  BAR.SYNC.DEFER_BLOCKING 0x0 ;  /* 0x0000000000007b1d */ /* 0x000fe20000010000 */
[----:B------:R-:W-:Y:S01]  /*1500*/  UISETP.NE.AND UP1, UPT, UR8, 0x2, UPT ;  /* 0x000000020800788c */ /* 0x000fe2000bf25270 */
[----:B------:R-:W-:Y:S02]  /*1510*/  ISETP.NE.OR P5, PT, R0, 0x2, !P5 ;  /* 0x000000020000780c */ /* 0x000fe40006fa5670 */
[----:B------:R-:W-:-:S06]  /*1520*/  LOP3.LUT R2, R93, 0x1f, RZ, 0xc0, !PT ;  /* 0x0000001f5d027812 */ /* 0x000fcc00078ec0ff */
[----:B------:R-:W-:Y:S05]  /*1530*/  BRA.U UP1, `(.L_x_18) ;  /* 0x00000019010c7547 */ /* 0x000fea000b800000 */
[----:B------:R-:W1:Y:S01]  /*1540*/  LDCU UR13, c[0x0][0x38c] ;  /* 0x00007180ff0d77ac */ /* 0x000e620008000800 */
[----:B------:R-:W2:Y:S01]  /*1550*/  LDC R8, c[0x0][0x370] ;  /* 0x0000dc00ff087b82 */ /* 0x000ea20000000800 */
[----:B------:R-:W-:Y:S01]  /*1560*/  PLOP3.LUT P1, PT, PT, PT, UP2, 0x80, 0x8 ;  /* 0x000000000008781c */ /* 0x000fe20003f2f028 */
[----:B------:R-:W-:Y:S01]  /*1570*/  IMAD.MOV.U32 R17, RZ, RZ, 0x1 ;  /* 0x00000001ff117424 */ /* 0x000fe200078e00ff */
[----:B------:R-:W-:Y:S01]  /*1580*/  ISETP.EQ.OR P4, PT, R2, RZ, P5 ;  /* 0x000000ff0200720c */ /* 0x000fe20002f82670 */
[----:B------:R-:W-:Y:S01]  /*1590*/  IMAD.MOV.U32 R16, RZ, RZ, RZ ;  /* 0x000000ffff107224 */ /* 0x000fe200078e00ff */
[----:B------:R-:W-:Y:S02]  /*15a0*/  PLOP3.LUT P1, PT, P1, PT, PT, 0x8, 0x80 ;  /* 0x000000000080781c */ /* 0x000fe40000f2e170 */
[----:B------:R-:W-:Y:S01]  /*15b0*/  CS2R R12, SRZ ;  /* 0x00000000000c7805 */ /* 0x000fe2000001ff00 */
[----:B------:R-:W-:Y:S01]  /*15c0*/  IMAD.MOV.U32 R11, RZ, RZ, 0x1 ;  /* 0x00000001ff0b7424 */ /* 0x000fe200078e00ff */
[----:B------:R-:W4:Y:S01]  /*15d0*/  LDC R0, c[0x0][0x374] ;  /* 0x0000dd00ff007b82 */ /* 0x000f220000000800 */
[----:B------:R-:W2:Y:S01]  /*15e0*/  LDCU.64 UR22, c[0x0][0x348] ;  /* 0x00006900ff1677ac */ /* 0x000ea20008000a00 */
[----:B------:R-:W-:Y:S01]  /*15f0*/  UMOV UR6, URZ ;  /* 0x000000ff00067c82 */ /* 0x000fe20008000000 */
[----:B-1----:R-:W-:-:S04]  /*1600*/  UIADD3 UR5, UPT, UPT, UR13, 0x1f, URZ ;  /* 0x0000001f0d057890 */ /* 0x002fc8000fffe0ff */
[----:B------:R-:W-:-:S04]  /*1610*/  USHF.R.S32.HI UR4, URZ, 0x1f, UR5 ;  /* 0x0000001fff047899 */ /* 0x000fc80008011405 */
[----:B------:R-:W-:-:S04]  /*1620*/  ULEA.HI UR4, UR4, UR5, URZ, 0x5 ;  /* 0x0000000504047291 */ /* 0x000fc8000f8f28ff */
[----:B------:R-:W-:Y:S02]  /*1630*/  USHF.R.S32.HI UR15, URZ, 0x5, UR4 ;  /* 0x00000005ff0f7899 */ /* 0x000fe40008011404 */
[----:B------:R-:W-:Y:S02]  /*1640*/  UIADD3 UR4, UPT, UPT, UR13, -0x1, URZ ;  /* 0xffffffff0d047890 */ /* 0x000fe4000fffe0ff */
[----:B------:R-:W-:Y:S02]  /*1650*/  UISETP.LT.U32.AND UP0, UPT, UR15, 0x10, UPT ;  /* 0x000000100f00788c */ /* 0x000fe4000bf01070 */
[----:B------:R-:W-:Y:S02]  /*1660*/  UISETP.GE.U32.AND UP1, UPT, UR4, -0x3f, UPT ;  /* 0xffffffc10400788c */ /* 0x000fe4000bf26070 */
[----:B------:R-:W-:Y:S02]  /*1670*/  USEL UR14, UR15, 0x10, UP0 ;  /* 0x000000100f0e7887 */ /* 0x000fe40008000000 */
[----:B------:R-:W-:-:S02]  /*1680*/  UIADD3 UR13, UPT, UPT, UR13, 0x3e, URZ ;  /* 0x0000003e0d0d7890 */ /* 0x000fc4000fffe0ff */
[----:B------:R-:W-:Y:S02]  /*1690*/  UIADD3 UR5, UPT, UPT, UR14, -0x1, URZ ;  /* 0xffffffff0e057890 */ /* 0x000fe4000fffe0ff */
[----:B------:R-:W-:-:S03]  /*16a0*/  UIADD3 UR7, UPT, UPT, UR15, -UR14, URZ ;  /* 0x8000000e0f077290 */ /* 0x000fc6000fffe0ff */
[----:B------:R-:W-:-:S04]  /*16b0*/  @UP1 UIADD3 UR5, UPT, UPT, UR14, URZ, URZ ;  /* 0x000000ff0e051290 */ /* 0x000fc8000fffe0ff */
[----:B--2---:R-:W-:-:S12]  /*16c0*/  UIADD3 UR5, UPT, UPT, UR5, 0x1, URZ ;  /* 0x0000000105057890 */ /* 0x004fd8000fffe0ff */
.L_x_36:
[----:B------:R-:W-:Y:S01]  /*16d0*/  UISETP.NE.AND UP0, UPT, UR37, URZ, UPT ;  /* 0x000000ff2500728c */ /* 0x000fe2000bf05270 */
[----:B------:R-:W1:Y:S08]  /*16e0*/  S2UR UR37, SR_CgaCtaId ;  /* 0x00000000002579c3 */ /* 0x000e700000008800 */
[----:B------:R-:W-:Y:S05]  /*16f0*/  BRA.U UP0, `(.L_x_19) ;  /* 0x0000000100347547 */ /* 0x000fea000b800000 */
[----:B------:R-:W2:Y:S01]  /*1700*/  S2R R2, SR_CgaCtaId ;  /* 0x0000000000027919 */ /* 0x000ea20000008800 */
[----:B------:R-:W-:-:S04]  /*1710*/  MOV R3, 0x400 ;  /* 0x0000040000037802 */ /* 0x000fc80000000f00 */
[----:B--2---:R-:W-:Y:S02]  /*1720*/  LEA R2, R2, R3, 0x18 ;  /* 0x0000000302027211 */ /* 0x004fe400078ec0ff */
[----:B------:R-:W-:-:S03]  /*1730*/  SHF.L.U32 R3, R11, 0x1f, RZ ;  /* 0x0000001f0b037819 */ /* 0x000fc600000006ff */
[----:B------:R-:W-:-:S04]  /*1740*/  IMAD R2, R12, 0x8, R2 ;  /* 0x000000080c027824 */ /* 0x000fc800078e0202 */
[----:B------:R-:W2:Y:S02]  /*1750*/  SYNCS.PHASECHK.TRANS64.TRYWAIT P0, [R2+URZ+0x1b0], R3 ;  /* 0x0001b003020075a7 */ /* 0x000ea400080011ff */
[----:B--2---:R-:W-:Y:S05]  /*1760*/  @!P0 BRA `(.L_x_20) ;  /* 0x0000006400248947 */ /* 0x004fea0003800000 */
.L_x_128:
[----:B------:R-:W-:Y:S01]  /*1770*/  VIADD R12, R12, 0x1 ;  /* 0x000000010c0c7836 */ /* 0x000fe20000000000 */
[----:B------:R2:W-:Y:S04]  /*1780*/  SYNCS.ARRIVE.TRANS64.A1T0 RZ, [R2+URZ+0x1a0], RZ ;  /* 0x0001a0ff02ff79a7 */ /* 0x0005e800081000ff */
[----:B------:R-:W-:-:S04]  /*1790*/  ISETP.NE.AND P0, PT, R12, 0x2, PT ;  /* 0x000000020c00780c */ /* 0x000fc80003f05270 */
[----:B------:R-:W-:Y:S02]  /*17a0*/  SEL R12, R12, RZ, P0 ;  /* 0x000000ff0c0c7207 */ /* 0x000fe40000000000 */
[----:B--2---:R-:W-:-:S04]  /*17b0*/  SEL R2, RZ, 0x1, P0 ;  /* 0x00000001ff027807 */ /* 0x004fc80000000000 */
[----:B------:R-:W-:-:S07]  /*17c0*/  LOP3.LUT R11, R11, R2, RZ, 0x3c, !PT ;  /* 0x000000020b0b7212 */ /* 0x000fce00078e3cff */
.L_x_19:
[----:B------:R-:W-:Y:S01]  /*17d0*/  UMOV UR4, 0x400 ;  /* 0x0000040000047882 */ /* 0x000fe20000000000 */
[----:B------:R-:W-:Y:S01]  /*17e0*/  SHF.L.U32 R2, R17, 0x1f, RZ ;  /* 0x0000001f11027819 */ /* 0x000fe200000006ff */
[----:B-1----:R-:W-:Y:S01]  /*17f0*/  ULEA UR4, UR37, UR4, 0x18 ;  /* 0x0000000425047291 */ /* 0x002fe2000f8ec0ff */
[----:B------:R-:W-:Y:S01]  /*1800*/  R2UR UR35, R15 ;  /* 0x000000000f2372ca */ /* 0x000fe200000e0000 */
[----:B------:R-:W-:Y:S01]  /*1810*/  UISETP.GE.U32.AND UP0, UPT, UR13, 0x3f, UPT ;  /* 0x0000003f0d00788c */ /* 0x000fe2000bf06070 */
[----:B------:R-:W-:Y:S01]  /*1820*/  R2UR UR11, R14 ;  /* 0x000000000e0b72ca */ /* 0x000fe200000e0000 */
[----:B------:R-:W-:Y:S01]  /*1830*/  ULEA UR8, UR6, UR4, 0x3 ;  /* 0x0000000406087291 */ /* 0x000fe2000f8e18ff */
[----:B------:R-:W-:-:S08]  /*1840*/  UMOV UR24, URZ ;  /* 0x000000ff00187c82 */ /* 0x000fd00008000000 */
[----:B------:R1:W2:Y:S01]  /*1850*/  SYNCS.PHASECHK.TRANS64.TRYWAIT P0, [UR8+0x80], R2 ;  /* 0x00008002ff0075a7 */ /* 0x0002a20008001108 */
[----:B------:R-:W-:Y:S02]  /*1860*/  USHF.L.U32 UR35, UR35, 0x7, URZ ;  /* 0x0000000723237899 */ /* 0x000fe400080006ff */
[----:B------:R-:W-:Y:S01]  /*1870*/  USHF.L.U32 UR11, UR11, 0x6, URZ ;  /* 0x000000060b0b7899 */ /* 0x000fe200080006ff */
[----:B------:R-:W-:Y:S11]  /*1880*/  BRA.U !UP0, `(.L_x_21) ;  /* 0x0000000108a87547 */ /* 0x000ff6000b800000 */
[----:B------:R-:W-:Y:S01]  /*1890*/  UMOV UR16, URZ ;  /* 0x000000ff00107c82 */ /* 0x000fe20008000000 */
[----:B------:R-:W-:-:S05]  /*18a0*/  UMOV UR17, UR6 ;  /* 0x0000000600117c82 */ /* 0x000fca0008000000 */
.L_x_26:
[----:B-1----:R-:W-:Y:S01]  /*18b0*/  ULEA UR33, UR17, UR4, 0x3 ;  /* 0x0000000411217291 */ /* 0x002fe2000f8e18ff */
[----:B--2---:R-:W-:Y:S01]  /*18c0*/  @!P5 MOV R3, 0x3000 ;  /* 0x000030000003d802 */ /* 0x004fe20000000f00 */
[----:B--2---:R-:W-:Y:S10]  /*18d0*/  @P0 BRA `(.L_x_22) ;  /* 0x00000000000c0947 */ /* 0x004ff40003800000 */
[----:B------:R-:W-:-:S04]  /*18e0*/  SHF.L.U32 R4, R17, 0x1f, RZ ;  /* 0x0000001f11047819 */ /* 0x000fc800000006ff */
[----:B------:R-:W2:Y:S02]  /*18f0*/  SYNCS.PHASECHK.TRANS64.TRYWAIT P0, [UR33+0x80], R4 ;  /* 0x00008004ff0075a7 */ /* 0x000ea40008001121 */
[----:B--2---:R-:W-:Y:S05]  /*1900*/  @!P0 BRA `(.L_x_23) ;  /* 0x0000006000d08947 */ /* 0x004fea0003800000 */
.L_x_22:
[----:B------:R2:W-:Y:S01]  /*1910*/  @!P5 SYNCS.ARRIVE.TRANS64 RZ, [UR33], R3 ;  /* 0x00000003ffffd9a7 */ /* 0x0005e20008000021 */
[----:B------:R-:W-:Y:S04]  /*1920*/  BSSY.RECONVERGENT B0, `(.L_x_24) ;  /* 0x0000003000007945 */ /* 0x000fe80003800200 */
[----:B------:R-:W-:Y:S05]  /*1930*/  @P4 BRA `(.L_x_25) ;  /* 0x0000000000044947 */ /* 0x000fea0003800000 */
[----:B------:R-:W-:Y:S05]  /*1940*/  BPT.TRAP 0x1 ;  /* 0x000000040000795c */ /* 0x000fea0000300000 */
.L_x_25:
[----:B------:R-:W-:Y:S05]  /*1950*/  BSYNC.RECONVERGENT B0 ;  /* 0x0000000000007941 */ /* 0x000fea0003800200 */
.L_x_24:
[----:B------:R-:W-:Y:S02]  /*1960*/  UIADD3 UR6, UPT, UPT, UR17, 0x1, URZ ;  /* 0x0000000111067890 */ /* 0x000fe4000fffe0ff */
[----:B------:R-:W-:Y:S02]  /*1970*/  ULEA UR32, UR17, UR4, 0xd ;  /* 0x0000000411207291 */ /* 0x000fe4000f8e68ff */
[----:B------:R-:W-:Y:S02]  /*1980*/  UISETP.NE.AND UP0, UPT, UR6, 0x10, UPT ;  /* 0x000000100600788c */ /* 0x000fe4000bf05270 */
[----:B------:R-:W-:Y:S02]  /*1990*/  UIADD3 UR26, UP1, UPT, UR22, 0x80, URZ ;  /* 0x00000080161a7890 */ /* 0x000fe4000ff3e0ff */
[----:B------:R-:W-:Y:S02]  /*19a0*/  USEL UR9, URZ, 0x1, UP0 ;  /* 0x00000001ff097887 */ /* 0x000fe40008000000 */
[----:B------:R-:W-:-:S02]  /*19b0*/  USEL UR6, UR6, URZ, UP0 ;  /* 0x000000ff06067287 */ /* 0x000fc40008000000 */
[----:B------:R-:W-:Y:S02]  /*19c0*/  UIADD3 UR20, UP0, UPT, UR22, 0x180, URZ ;  /* 0x0000018016147890 */ /* 0x000fe4000ff1e0ff */
[----:B------:R-:W-:Y:S01]  /*19d0*/  ULEA UR8, UR6, UR4, 0x3 ;  /* 0x0000000406087291 */ /* 0x000fe2000f8e18ff */
[----:B------:R-:W-:Y:S01]  /*19e0*/  LOP3.LUT R17, R17, UR9, RZ, 0x3c, !PT ;  /* 0x0000000911117c12 */ /* 0x000fe2000f8e3cff */
[----:B------:R-:W-:Y:S02]  /*19f0*/  USHF.L.U32 UR34, UR16, 0x5, URZ ;  /* 0x0000000510227899 */ /* 0x000fe400080006ff */
[----:B------:R-:W-:Y:S01]  /*1a00*/  UIADD3.X UR27, UPT, UPT, URZ, UR23, URZ, UP1, !UPT ;  /* 0x00000017ff1b7290 */ /* 0x000fe20008ffe4ff */
[----:B-1----:R-:W-:Y:S01]  /*1a10*/  SHF.L.U32 R2, R17, 0x1f, RZ ;  /* 0x0000001f11027819 */ /* 0x002fe200000006ff */
[----:B------:R-:W-:Y:S02]  /*1a20*/  UIADD3 UR32, UPT, UPT, UR32, 0x6400, URZ ;  /* 0x0000640020207890 */ /* 0x000fe4000fffe0ff */
[----:B------:R-:W-:Y:S01]  /*1a30*/  UIADD3.X UR21, UPT, UPT, URZ, UR23, URZ, UP0, !UPT ;  /* 0x00000017ff157290 */ /* 0x000fe200087fe4ff */
[----:B------:R1:W1:Y:S01]  /*1a40*/  SYNCS.PHASECHK.TRANS64.TRYWAIT P0, [UR8+0x80], R2 ;  /* 0x00008002ff0075a7 */ /* 0x0002620008001108 */
[----:B------:R-:W-:Y:S01]  /*1a50*/  ULEA UR8, UR17, UR4, 0xc ;  /* 0x0000000411087291 */ /* 0x000fe2000f8e60ff */
[----:B------:R-:W-:Y:S01]  /*1a60*/  UMOV UR18, 0x0 ;  /* 0x0000000000127882 */ /* 0x000fe20000000000 */
[----:B------:R-:W-:-:S02]  /*1a70*/  UMOV UR19, 0x10000000 ;  /* 0x1000000000137882 */ /* 0x000fc40000000000 */
[----:B------:R-:W-:Y:S01]  /*1a80*/  UIADD3 UR8, UPT, UPT, UR8, 0x26400, URZ ;  /* 0x0002640008087890 */ /* 0x000fe2000fffe0ff */
[----:B------:R1:W-:Y:S01]  /*1a90*/  UTMALDG.3D [UR32], [UR26], desc[UR18] ;  /* 0x000012201a0075b4 */ /* 0x0003e20008011000 */
[----:B------:R-:W-:Y:S01]  /*1aa0*/  UMOV UR12, UR36 ;  /* 0x00000024000c7c82 */ /* 0x000fe20008000000 */
[----:B------:R-:W-:Y:S01]  /*1ab0*/  UMOV UR9, UR33 ;  /* 0x0000002100097c82 */ /* 0x000fe20008000000 */
[----:B------:R-:W-:Y:S01]  /*1ac0*/  UMOV UR10, UR34 ;  /* 0x00000022000a7c82 */ /* 0x000fe20008000000 */
[----:B------:R-:W-:Y:S01]  /*1ad0*/  UIADD3 UR16, UPT, UPT, UR16, 0x1, URZ ;  /* 0x0000000110107890 */ /* 0x000fe2000fffe0ff */
[----:B------:R-:W-:Y:S01]  /*1ae0*/  UMOV UR24, UR5 ;  /* 0x0000000500187c82 */ /* 0x000fe20008000000 */
[----:B------:R-:W-:Y:S02]  /*1af0*/  UMOV UR17, UR6 ;  /* 0x0000000600117c82 */ /* 0x000fe40008000000 */
[----:B------:R1:W-:Y:S01]  /*1b00*/  UTMALDG.3D [UR8], [UR20], desc[UR18] ;  /* 0x00001208140075b4 */ /* 0x0003e20008011000 */
[----:B------:R-:W-:-:S09]  /*1b10*/  UISETP.NE.AND UP0, UPT, UR16, UR5, UPT ;  /* 0x000000051000728c */ /* 0x000fd2000bf05270 */
[----:B------:R-:W-:Y:S05]  /*1b20*/  BRA.U UP0, `(.L_x_26) ;  /* 0xfffffffd00607547 */ /* 0x000fea000b83ffff */
.L_x_21:
[----:B-1----:R-:W-:Y:S01]  /*1b30*/  ULEA UR8, UR6, UR4, 0x3 ;  /* 0x0000000406087291 */ /* 0x002fe2000f8e18ff */
[----:B------:R-:W-:Y:S01]  /*1b40*/  SHF.L.U32 R2, R17, 0x1f, RZ ;  /* 0x0000001f11027819 */ /* 0x000fe200000006ff */
[----:B------:R-:W-:Y:S01]  /*1b50*/  @!P1 SYNCS.ARRIVE.TRANS64.A1T0 RZ, [UR4+0x138], RZ ;  /* 0x000138ffffff99a7 */ /* 0x000fe20008100004 */
[----:B------:R-:W-:-:S06]  /*1b60*/  UISETP.GT.AND UP0, UPT, UR15, UR14, UPT ;  /* 0x0000000e0f00728c */ /* 0x000fcc000bf04270 */
[----:B--2---:R1:W2:Y:S03]  /*1b70*/  SYNCS.PHASECHK.TRANS64.TRYWAIT P0, [UR8+0x80], R2 ;  /* 0x00008002ff0075a7 */ /* 0x0042a60008001108 */
[----:B------:R-:W-:Y:S05]  /*1b80*/  BRA.U !UP0, `(.L_x_27) ;  /* 0x0000000108ac7547 */ /* 0x000fea000b800000 */
[----:B------:R-:W-:Y:S01]  /*1b90*/  UIADD3 UR21, UPT, UPT, UR7, UR24, URZ ;  /* 0x0000001807157290 */ /* 0x000fe2000fffe0ff */
[----:B------:R-:W-:-:S11]  /*1ba0*/  UMOV UR25, UR6 ;  /* 0x0000000600197c82 */ /* 0x000fd60008000000 */
.L_x_32:
[----:B-1----:R-:W-:Y:S01]  /*1bb0*/  ULEA UR17, UR25, UR4, 0x3 ;  /* 0x0000000419117291 */ /* 0x002fe2000f8e18ff */
[----:B--2---:R-:W-:Y:S01]  /*1bc0*/  @!P5 MOV R3, 0x3000 ;  /* 0x000030000003d802 */ /* 0x004fe20000000f00 */
[----:B--2---:R-:W-:Y:S10]  /*1bd0*/  @P0 BRA `(.L_x_28) ;  /* 0x00000000000c0947 */ /* 0x004ff40003800000 */
[----:B------:R-:W-:-:S04]  /*1be0*/  SHF.L.U32 R4, R17, 0x1f, RZ ;  /* 0x0000001f11047819 */ /* 0x000fc800000006ff */
[----:B------:R-:W2:Y:S02]  /*1bf0*/  SYNCS.PHASECHK.TRANS64.TRYWAIT P0, [UR17+0x80], R4 ;  /* 0x00008004ff0075a7 */ /* 0x000ea40008001111 */
[----:B--2---:R-:W-:Y:S05]  /*1c00*/  @!P0 BRA `(.L_x_29) ;  /* 0x0000006000288947 */ /* 0x004fea0003800000 */
.L_x_28:
[----:B------:R2:W-:Y:S01]  /*1c10*/  @!P5 SYNCS.ARRIVE.TRANS64 RZ, [UR17], R3 ;  /* 0x00000003ffffd9a7 */ /* 0x0005e20008000011 */
[----:B------:R-:W-:Y:S04]  /*1c20*/  BSSY.RECONVERGENT B0, `(.L_x_30) ;  /* 0x0000003000007945 */ /* 0x000fe80003800200 */
[----:B------:R-:W-:Y:S05]  /*1c30*/  @P4 BRA `(.L_x_31) ;  /* 0x0000000000044947 */ /* 0x000fea0003800000 */
[----:B------:R-:W-:Y:S05]  /*1c40*/  BPT.TRAP 0x1 ;  /* 0x000000040000795c */ /* 0x000fea0000300000 */
.L_x_31:
[----:B------:R-:W-:Y:S05]  /*1c50*/  BSYNC.RECONVERGENT B0 ;  /* 0x0000000000007941 */ /* 0x000fea0003800200 */
.L_x_30:
        /* <DEDUP_REMOVED lines=10> */
[----:B------:R-:W-:Y:S01]  /*1d00*/  UIADD3 UR16, UPT, UPT, UR16, 0x6400, URZ ;  /* 0x0000640010107890 */ /* 0x000fe2000fffe0ff */
[----:B-1----:R-:W-:Y:S01]  /*1d10*/  SHF.L.U32 R2, R17, 0x1f, RZ ;  /* 0x0000001f11027819 */ /* 0x002fe200000006ff */
[----:B------:R-:W-:Y:S02]  /*1d20*/  UIADD3.X UR31, UPT, UPT, URZ, UR23, URZ, UP1, !UPT ;  /* 0x00000017ff1f7290 */ /* 0x000fe40008ffe4ff */
[----:B------:R-:W-:Y:S01]  /*1d30*/  UIADD3.X UR29, UPT, UPT, URZ, UR23, URZ, UP0, !UPT ;  /* 0x00000017ff1d7290 */ /* 0x000fe200087fe4ff */
[----:B------:R1:W1:Y:S01]  /*1d40*/  SYNCS.PHASECHK.TRANS64.TRYWAIT P0, [UR8+0x80], R2 ;  /* 0x00008002ff0075a7 */ /* 0x0002620008001108 */
[----:B------:R-:W-:Y:S01]  /*1d50*/  ULEA UR8, UR25, UR4, 0xc ;  /* 0x0000000419087291 */ /* 0x000fe2000f8e60ff */
[----:B------:R-:W-:Y:S01]  /*1d60*/  UMOV UR26, 0x0 ;  /* 0x00000000001a7882 */ /* 0x000fe20000000000 */
[----:B------:R-:W-:-:S02]  /*1d70*/  UMOV UR27, 0x10000000 ;  /* 0x10000000001b7882 */ /* 0x000fc40000000000 */
[----:B------:R-:W-:Y:S01]  /*1d80*/  UIADD3 UR8, UPT, UPT, UR8, 0x26400, URZ ;  /* 0x0002640008087890 */ /* 0x000fe2000fffe0ff */
[----:B------:R-:W-:Y:S01]  /*1d90*/  UMOV UR19, UR35 ;  /* 0x0000002300137c82 */ /* 0x000fe20008000000 */
[----:B------:R-:W-:Y:S01]  /*1da0*/  UMOV UR20, UR36 ;  /* 0x0000002400147c82 */ /* 0x000fe20008000000 */
[----:B------:R-:W-:Y:S01]  /*1db0*/  UMOV UR12, UR36 ;  /* 0x00000024000c7c82 */ /* 0x000fe20008000000 */
[----:B------:R-:W-:Y:S01]  /*1dc0*/  UMOV UR9, UR17 ;  /* 0x0000001100097c82 */ /* 0x000fe20008000000 */
[----:B------:R-:W-:Y:S01]  /*1dd0*/  UMOV UR10, UR18 ;  /* 0x00000012000a7c82 */ /* 0x000fe20008000000 */
[----:B------:R1:W-:Y:S01]  /*1de0*/  UTMALDG.3D [UR16], [UR30], desc[UR26] ;  /* 0x00001a101e0075b4 */ /* 0x0003e20008011000 */
[----:B------:R-:W-:Y:S01]  /*1df0*/  UIADD3 UR24, UPT, UPT, UR24, 0x1, URZ ;  /* 0x0000000118187890 */ /* 0x000fe2000fffe0ff */
[----:B------:R-:W-:-:S03]  /*1e00*/  UMOV UR25, UR6 ;  /* 0x0000000600197c82 */ /* 0x000fc60008000000 */
[----:B------:R-:W-:Y:S01]  /*1e10*/  UISETP.NE.AND UP0, UPT, UR24, UR21, UPT ;  /* 0x000000151800728c */ /* 0x000fe2000bf05270 */
[----:B------:R1:W-:Y:S08]  /*1e20*/  UTMALDG.3D [UR8], [UR28], desc[UR26] ;  /* 0x00001a081c0075b4 */ /* 0x0003f00008011000 */
[----:B------:R-:W-:Y:S05]  /*1e30*/  BRA.U UP0, `(.L_x_32) ;  /* 0xfffffffd005c7547 */ /* 0x000fea000b83ffff */
.L_x_27:
[C---:B-1----:R-:W-:Y:S01]  /*1e40*/  LEA R2, R16.reuse, UR4, 0x3 ;  /* 0x0000000410027c11 */ /* 0x042fe2000f8e18ff */
[----:B------:R-:W-:Y:S01]  /*1e50*/  NOP ;  /* 0x0000000000007918 */ /* 0x000fe20000000000 */
[----:B--2---:R-:W-:Y:S02]  /*1e60*/  SHF.L.U32 R3, R13, 0x1f, RZ ;  /* 0x0000001f0d037819 */ /* 0x004fe400000006ff */
[----:B------:R-:W-:Y:S02]  /*1e70*/  LEA R4, R16, UR4, 0x4 ;  /* 0x0000000410047c11 */ /* 0x000fe4000f8e20ff */
[----:B------:R-:W1:Y:S02]  /*1e80*/  SYNCS.PHASECHK.TRANS64.TRYWAIT P0, [R2+URZ+0x140], R3 ;  /* 0x00014003020075a7 */ /* 0x000e6400080011ff */
[----:B-1----:R-:W-:Y:S05]  /*1e90*/  @!P0 BRA `(.L_x_33) ;  /* 0x0000005c009c8947 */ /* 0x002fea0003800000 */
.L_x_131:
[----:B------:R-:W2:Y:S01]  /*1ea0*/  LDS.128 R4, [R4+0x1d0] ;  /* 0x0001d00004047984 */ /* 0x000ea20000000c00 */
[----:B---3--:R-:W-:Y:S01]  /*1eb0*/  ISETP.GE.AND P0, PT, R40, 0x1, PT ;  /* 0x000000012800780c */ /* 0x008fe20003f06270 */
[----:B-1----:R-:W-:Y:S01]  /*1ec0*/  VIADD R2, R2, 0x150 ;  /* 0x0000015002027836 */ /* 0x002fe20000000000 */
[----:B------:R-:W-:Y:S01]  /*1ed0*/  @!PT LDS RZ, [RZ] ;  /* 0x00000000fffff984 */ /* 0x000fe20000000800 */
[----:B------:R-:W-:Y:S01]  /*1ee0*/  @!PT LDS RZ, [RZ] ;  /* 0x00000000fffff984 */ /* 0x000fe20000000800 */
[----:B------:R-:W-:Y:S01]  /*1ef0*/  @!PT LDS RZ, [RZ] ;  /* 0x00000000fffff984 */ /* 0x000fe20000000800 */
[----:B------:R-:W-:Y:S01]  /*1f00*/  @!PT LDS RZ, [RZ] ;  /* 0x00000000fffff984 */ /* 0x000fe20000000800 */
[----:B------:R1:W-:Y:S06]  /*1f10*/  MEMBAR.ALL.CTA ;  /* 0x0000000000007992 */ /* 0x0003ec0000008000 */
[----:B-1----:R-:W1:Y:S01]  /*1f20*/  FENCE.VIEW.ASYNC.S ;  /* 0x00000000000073c6 */ /* 0x002e620000000000 */
[----:B------:R-:W-:-:S04]  /*1f30*/  PRMT R2, RZ, 0x654, R2 ;  /* 0x00000654ff027816 */ /* 0x000fc80000000002 */
[----:B-1----:R1:W-:Y:S01]  /*1f40*/  SYNCS.ARRIVE.TRANS64.RED.A1T0 RZ, [R2+URZ], RZ ;  /* 0x000000ff02ff79a7 */ /* 0x0023e200081004ff */
[----:B--2---:R-:W-:-:S13]  /*1f50*/  LOP3.LUT P2, RZ, R6, 0x1, RZ, 0xc0, !PT ;  /* 0x0000000106ff7812 */ /* 0x004fda000784c0ff */
[----:B------:R-:W-:Y:S01]  /*1f60*/  @P2 SHF.R.U32.HI R3, RZ, 0x10, R5 ;  /* 0x00000010ff032819 */ /* 0x000fe20000011605 */
[----:B------:R-:W-:Y:S01]  /*1f70*/  VOTEU.ANY UP0, P2 ;  /* 0x0000000000ff7886 */ /* 0x000fe20001000100 */
[----:B------:R-:W-:Y:S02]  /*1f80*/  @P2 MOV R10, R4 ;  /* 0x00000004000a2202 */ /* 0x000fe40000000f00 */
[----:B------:R-:W-:Y:S02]  /*1f90*/  @P2 R2UR.BROADCAST UR8, R3 ;  /* 0x00000000030822ca */ /* 0x000fe400008e0000 */
[----:B------:R-:W-:-:S11]  /*1fa0*/  @P2 LOP3.LUT R9, R5, 0xffff, RZ, 0xc0, !PT ;  /* 0x0000ffff05092812 */ /* 0x000fd600078ec0ff */
[----:B------:R-:W-:Y:S01]  /*1fb0*/  @UP0 UMOV UR36, UR8 ;  /* 0x0000000800240c82 */ /* 0x000fe20008000000 */
[----:B-1----:R-:W-:Y:S05]  /*1fc0*/  @!P0 BRA `(.L_x_34) ;  /* 0x0000000000b88947 */ /* 0x002fea0003800000 */
[----:B------:R-:W4:Y:S01]  /*1fd0*/  LDC.64 R4, c[0x0][0xb18] ;  /* 0x0002c600ff047b82 */ /* 0x000f220000000a00 */
[----:B------:R-:W-:-:S07]  /*1fe0*/  ISETP.NE.AND P3, PT, R40, 0x1, PT ;  /* 0x000000012800780c */ /* 0x000fce0003f65270 */
[----:B------:R-:W1:Y:S08]  /*1ff0*/  LDC.64 R6, c[0x0][0xb10] ;  /* 0x0002c400ff067b82 */ /* 0x000e700000000a00 */
[----:B------:R-:W2:Y:S08]  /*2000*/  LDC R14, c[0x0][0xb20] ;  /* 0x0002c800ff0e7b82 */ /* 0x000eb00000000800 */
[----:B------:R-:W3:Y:S01]  /*2010*/  LDC R15, c[0x0][0xb0c] ;  /* 0x0002c300ff0f7b82 */ /* 0x000ee20000000800 */
[----:B----4-:R-:W-:Y:S01]  /*2020*/  IMAD.HI.U32 R19, R0, R5, RZ ;  /* 0x0000000500137227 */ /* 0x010fe200078e00ff */
[----:B------:R-:W-:-:S03]  /*2030*/  ISETP.NE.AND P0, PT, R4, 0x1, PT ;  /* 0x000000010400780c */ /* 0x000fc60003f05270 */
[----:B------:R-:W-:-:S03]  /*2040*/  IMAD.HI.U32 R5, R9, R5, RZ ;  /* 0x0000000509057227 */ /* 0x000fc600078e00ff */
[----:B------:R-:W4:Y:S01]  /*2050*/  LDC.64 R2, c[0x0][0xb28] ;  /* 0x0002ca00ff027b82 */ /* 0x000f220000000a00 */
[----:B-1----:R-:W-:-:S04]  /*2060*/  IMAD.HI.U32 R20, R8, R6, RZ ;  /* 0x0000000608147227 */ /* 0x002fc800078e00ff */
[----:B------:R-:W-:Y:S01]  /*2070*/  IMAD.HI.U32 R21, R10, R6, RZ ;  /* 0x000000060a157227 */ /* 0x000fe200078e00ff */
[----:B------:R-:W-:Y:S02]  /*2080*/  SHF.R.U32.HI R20, RZ, R7, R20 ;  /* 0x00000007ff147219 */ /* 0x000fe40000011614 */
[-C--:B--2---:R-:W-:Y:S02]  /*2090*/  SHF.R.U32.HI R19, RZ, R14.reuse, R19 ;  /* 0x0000000eff137219 */ /* 0x084fe40000011613 */
[----:B------:R-:W-:Y:S02]  /*20a0*/  SHF.R.U32.HI R5, RZ, R14, R5 ;  /* 0x0000000eff057219 */ /* 0x000fe40000011605 */
[----:B------:R-:W-:Y:S02]  /*20b0*/  SEL R19, R0, R19, !P0 ;  /* 0x0000001300137207 */ /* 0x000fe40004000000 */
[----:B------:R-:W-:Y:S02]  /*20c0*/  SHF.R.U32.HI R21, RZ, R7, R21 ;  /* 0x00000007ff157219 */ /* 0x000fe40000011615 */
[----:B---3--:R-:W-:-:S02]  /*20d0*/  ISETP.NE.AND P1, PT, R15, 0x1, PT ;  /* 0x000000010f00780c */ /* 0x008fc40003f25270 */
[----:B------:R-:W-:Y:S02]  /*20e0*/  SEL R5, R9, R5, !P0 ;  /* 0x0000000509057207 */ /* 0x000fe40004000000 */
[----:B------:R-:W-:Y:S02]  /*20f0*/  SEL R20, R8, R20, !P1 ;  /* 0x0000001408147207 */ /* 0x000fe40004800000 */
[----:B------:R-:W-:Y:S01]  /*2100*/  SEL R21, R10, R21, !P1 ;  /* 0x000000150a157207 */ /* 0x000fe20004800000 */
[----:B----4-:R-:W-:-:S04]  /*2110*/  IMAD.HI.U32 R18, R19, R2, RZ ;  /* 0x0000000213127227 */ /* 0x010fc800078e00ff */
        /* <DEDUP_REMOVED lines=10> */
[----:B------:R-:W-:-:S04]  /*21c0*/  @!P0 IMAD.HI.U32 R7, R21, R2, RZ ;  /* 0x0000000215078227 */ /* 0x000fc800078e00ff */
[----:B------:R-:W-:Y:S01]  /*21d0*/  IMAD.MOV R2, RZ, RZ, -R6 ;  /* 0x000000ffff027224 */ /* 0x000fe200078e0a06 */
[----:B------:R-:W-:Y:S02]  /*21e0*/  @!P0 SHF.R.U32.HI R3, RZ, R3, R7 ;  /* 0x00000003ff038219 */ /* 0x000fe40000011607 */
[----:B------:R-:W-:Y:S01]  /*21f0*/  IADD3 R7, PT, PT, -R5, RZ, RZ ;  /* 0x000000ff05077210 */ /* 0x000fe20007ffe1ff */
[----:B------:R-:W-:Y:S01]  /*2200*/  IMAD R2, R40, R2, R5 ;  /* 0x0000000228027224 */ /* 0x000fe200078e0205 */
        /* <DEDUP_REMOVED lines=10> */
.L_x_34:
[----:B------:R-:W1:Y:S02]  /*22b0*/  LDCU UR8, c[0x0][0xb30] ;  /* 0x00016600ff0877ac */ /* 0x000e640008000800 */
[----:B-1----:R-:W-:-:S09]  /*22c0*/  UISETP.NE.AND UP0, UPT, UR8, 0x1, UPT ;  /* 0x000000010800788c */ /* 0x002fd2000bf05270 */
[----:B------:R-:W-:Y:S05]  /*22d0*/  BRA.U UP0, `(.L_x_35) ;  /* 0x0000000100407547 */ /* 0x000fea000b800000 */
[----:B------:R-:W1:Y:S08]  /*22e0*/  LDC.64 R4, c[0x0][0xb10] ;  /* 0x0002c400ff047b82 */ /* 0x000e700000000a00 */
[----:B------:R-:W2:Y:S08]  /*22f0*/  LDC.64 R2, c[0x0][0xb18] ;  /* 0x0002c600ff027b82 */ /* 0x000eb00000000a00 */
[----:B------:R-:W3:Y:S08]  /*2300*/  LDC R6, c[0x0][0xb20] ;  /* 0x0002c800ff067b82 */ /* 0x000ef00000000800 */
[----:B------:R-:W4:Y:S01]  /*2310*/  LDC R7, c[0x0][0xb0c] ;  /* 0x0002c300ff077b82 */ /* 0x000f220000000800 */
[----:B-1----:R-:W-:-:S05]  /*2320*/  IMAD.HI.U32 R4, R10, R4, RZ ;  /* 0x000000040a047227 */ /* 0x002fca00078e00ff */
[----:B------:R-:W-:Y:S01]  /*2330*/  SHF.R.U32.HI R4, RZ, R5, R4 ;  /* 0x00000005ff047219 */ /* 0x000fe20000011604 */
[----:B--2---:R-:W-:Y:S01]  /*2340*/  IMAD.HI.U32 R3, R9, R3, RZ ;  /* 0x0000000309037227 */ /* 0x004fe200078e00ff */
[----:B------:R-:W-:-:S04]  /*2350*/  ISETP.NE.AND P0, PT, R2, 0x1, PT ;  /* 0x000000010200780c */ /* 0x000fc80003f05270 */
[----:B---3--:R-:W-:-:S04]  /*2360*/  SHF.R.U32.HI R3, RZ, R6, R3 ;  /* 0x00000006ff037219 */ /* 0x008fc80000011603 */
[----:B------:R-:W-:Y:S02]  /*2370*/  SEL R3, R9, R3, !P0 ;  /* 0x0000000309037207 */ /* 0x000fe40004000000 */
[----:B----4-:R-:W-:-:S04]  /*2380*/  ISETP.NE.AND P1, PT, R7, 0x1, PT ;  /* 0x000000010700780c */ /* 0x010fc80003f25270 */
[----:B------:R-:W-:-:S05]  /*2390*/  SEL R4, R10, R4, !P1 ;  /* 0x000000040a047207 */ /* 0x000fca0004800000 */
[----:B------:R-:W-:Y:S02]  /*23a0*/  IMAD.IADD R5, R3, 0x1, -R4 ;  /* 0x0000000103057824 */ /* 0x000fe400078e0a04 */
[----:B------:R-:W-:Y:S02]  /*23b0*/  IMAD.IADD R3, R4, 0x1, -R3 ;  /* 0x0000000104037824 */ /* 0x000fe400078e0a03 */
[----:B------:R-:W-:Y:S02]  /*23c0*/  IMAD R10, R5, R7, R10 ;  /* 0x00000007050a7224 */ /* 0x000fe400078e020a */
[----:B------:R-:W-:-:S07]  /*23d0*/  IMAD R9, R3, R2, R9 ;  /* 0x0000000203097224 */ /* 0x000fce00078e0209 */
.L_x_35:
[----:B------:R-:W-:Y:S01]  /*23e0*/  VIADD R16, R16, 0x1 ;  /* 0x0000000110107836 */ /* 0x000fe20000000000 */
[----:B------:R-:W-:Y:S01]  /*23f0*/  PLOP3.LUT P1, PT, PT, PT, PT, 0x80, 0x8 ;  /* 0x000000000008781c */ /* 0x000fe20003f2f070 */
[----:B------:R-:W-:Y:S02]  /*2400*/  IMAD.IADD R15, R10, 0x1, R87 ;  /* 0x000000010a0f7824 */ /* 0x000fe400078e0257 */
[----:B------:R-:W-:Y:S01]  /*2410*/  IMAD.IADD R14, R9, 0x1, R86 ;  /* 0x00000001090e7824 */ /* 0x000fe200078e0256 */
[----:B------:R-:W-:-:S04]  /*2420*/  ISETP.NE.AND P0, PT, R16, 0x2, PT ;  /* 0x000000021000780c */ /* 0x000fc80003f05270 */
[----:B------:R-:W-:Y:S02]  /*2430*/  SEL R2, RZ, 0x1, P0 ;  /* 0x00000001ff027807 */ /* 0x000fe40000000000 */
[----:B------:R-:W-:Y:S02]  /*2440*/  SEL R16, R16, RZ, P0 ;  /* 0x000000ff10107207 */ /* 0x000fe40000000000 */
[----:B------:R-:W-:Y:S01]  /*2450*/  LOP3.LUT R13, R13, R2, RZ, 0x3c, !PT ;  /* 0x000000020d0d7212 */ /* 0x000fe200078e3cff */
[----:B------:R-:W-:Y:S06]  /*2460*/  @P2 BRA `(.L_x_36) ;  /* 0xfffffff000982947 */ /* 0x000fec000383ffff */
[----:B------:R-:W-:Y:S01]  /*2470*/  UIADD3 UR4, UPT, UPT, UR4, 0x80, URZ ;  /* 0x0000008004047890 */ /* 0x000fe2000fffe0ff */
[----:B------:R-:W-:-:S03]  /*2480*/  SHF.L.U32 R2, R17, 0x1f, RZ ;  /* 0x0000001f11027819 */ /* 0x000fc600000006ff */
[----:B------:R-:W-:-:S09]  /*2490*/  ULEA UR5, UR6, UR4, 0x3 ;  /* 0x0000000406057291 */ /* 0x000fd2000f8e18ff */
[----:B------:R-:W1:Y:S02]  /*24a0*/  SYNCS.PHASECHK.TRANS64.TRYWAIT P0, [UR5], R2 ;  /* 0x00000002ff0075a7 */ /* 0x000e640008001105 */
[----:B-1----:R-:W-:Y:S05]  /*24b0*/  @!P0 BRA `(.L_x_37) ;  /* 0x0000005800288947 */ /* 0x002fea0003800000 */
.L_x_133:
[----:B------:R-:W-:-:S04]  /*24c0*/  UIADD3 UR6, UPT, UPT, UR6, 0x1, URZ ;  /* 0x0000000106067890 */ /* 0x000fc8000fffe0ff */
[----:B------:R-:W-:-:S04]  /*24d0*/  UISETP.NE.AND UP0, UPT, UR6, 0x10, UPT ;  /* 0x000000100600788c */ /* 0x000fc8000bf05270 */
[----:B------:R-:W-:Y:S02]  /*24e0*/  USEL UR7, URZ, 0x1, UP0 ;  /* 0x00000001ff077887 */ /* 0x000fe40008000000 */
[----:B------:R-:W-:-:S04]  /*24f0*/  USEL UR6, UR6, URZ, UP0 ;  /* 0x000000ff06067287 */ /* 0x000fc80008000000 */
[----:B------:R-:W-:Y:S01]  /*2500*/  ULEA UR5, UR6, UR4, 0x3 ;  /* 0x0000000406057291 */ /* 0x000fe2000f8e18ff */
[----:B-1----:R-:W-:-:S04]  /*2510*/  LOP3.LUT R2, R17, UR7, RZ, 0x3c, !PT ;  /* 0x0000000711027c12 */ /* 0x002fc8000f8e3cff */
[----:B------:R-:W-:-:S04]  /*2520*/  SHF.L.U32 R3, R2, 0x1f, RZ ;  /* 0x0000001f02037819 */ /* 0x000fc800000006ff */
[----:B------:R-:W1:Y:S02]  /*2530*/  SYNCS.PHASECHK.TRANS64.TRYWAIT P0, [UR5], R3 ;  /* 0x00000003ff0075a7 */ /* 0x000e640008001105 */
[----:B-1----:R-:W-:Y:S05]  /*2540*/  @!P0 BRA `(.L_x_38) ;  /* 0x00000058001c8947 */ /* 0x002fea0003800000 */
.L_x_135:
[----:B------:R-:W-:-:S04]  /*2550*/  UIADD3 UR6, UPT, UPT, UR6, 0x1, URZ ;  /* 0x0000000106067890 */ /* 0x000fc8000fffe0ff */
[----:B------:R-:W-:-:S04]  /*2560*/  UISETP.NE.AND UP0, UPT, UR6, 0x10, UPT ;  /* 0x000000100600788c */ /* 0x000fc8000bf05270 */
[----:B------:R-:W-:Y:S02]  /*2570*/  USEL UR7, URZ, 0x1, UP0 ;  /* 0x00000001ff077887 */ /* 0x000fe40008000000 */
[----:B------:R-:W-:-:S04]  /*2580*/  USEL UR6, UR6, URZ, UP0 ;  /* 0x000000ff06067287 */ /* 0x000fc80008000000 */
[----:B------:R-:W-:Y:S01]  /*2590*/  ULEA UR5, UR6, UR4, 0x3 ;  /* 0x0000000406057291 */ /* 0x000fe2000f8e18ff */
[----:B------:R-:W-:-:S04]  /*25a0*/  LOP3.LUT R2, R2, UR7, RZ, 0x3c, !PT ;  /* 0x0000000702027c12 */ /* 0x000fc8000f8e3cff */
[----:B-1----:R-:W-:-:S04]  /*25b0*/  SHF.L.U32 R3, R2, 0x1f, RZ ;  /* 0x0000001f02037819 */ /* 0x002fc800000006ff */
[----:B------:R-:W1:Y:S02]  /*25c0*/  SYNCS.PHASECHK.TRANS64.TRYWAIT P0, [UR5], R3 ;  /* 0x00000003ff0075a7 */ /* 0x000e640008001105 */
[----:B-1----:R-:W-:Y:S05]  /*25d0*/  @!P0 BRA `(.L_x_39) ;  /* 0x0000005800108947 */ /* 0x002fea0003800000 */
.L_x_137:
        /* <DEDUP_REMOVED lines=9> */
.L_x_139:
        /* <DEDUP_REMOVED lines=9> */
.L_x_141:
        /* <DEDUP_REMOVED lines=9> */
.L_x_143:
        /* <DEDUP_REMOVED lines=9> */
.L_x_145:
        /* <DEDUP_REMOVED lines=9> */
.L_x_147:
        /* <DEDUP_REMOVED lines=9> */
.L_x_149:
        /* <DEDUP_REMOVED lines=9> */
.L_x_151:
        /* <DEDUP_REMOVED lines=9> */
.L_x_153:
        /* <DEDUP_REMOVED lines=9> */
.L_x_155:
        /* <DEDUP_REMOVED lines=9> */
.L_x_157:
        /* <DEDUP_REMOVED lines=9> */
.L_x_159:
        /* <DEDUP_REMOVED lines=9> */
.L_x_161:
[----:B------:R-:W-:-:S04]  /*2ca0*/  UIADD3 UR6, UPT, UPT, UR6, 0x1, URZ ;  /* 0x0000000106067890 */ /* 0x000fc8000fffe0ff */
[----:B------:R-:W-:-:S04]  /*2cb0*/  UISETP.NE.AND UP0, UPT, UR6, 0x10, UPT ;  /* 0x000000100600788c */ /* 0x000fc8000bf05270 */
[----:B------:R-:W-:Y:S02]  /*2cc0*/  USEL UR5, URZ, 0x1, UP0 ;  /* 0x00000001ff057887 */ /* 0x000fe40008000000 */
[----:B------:R-:W-:-:S04]  /*2cd0*/  USEL UR6, UR6, URZ, UP0 ;  /* 0x000000ff06067287 */ /* 0x000fc80008000000 */
[----:B------:R-:W-:Y:S01]  /*2ce0*/  ULEA UR6, UR6, UR4, 0x3 ;  /* 0x0000000406067291 */ /* 0x000fe2000f8e18ff */
[----:B------:R-:W-:-:S04]  /*2cf0*/  LOP3.LUT R2, R2, UR5, RZ, 0x3c, !PT ;  /* 0x0000000502027c12 */ /* 0x000fc8000f8e3cff */
[----:B------:R-:W-:Y:S01]  /*2d00*/  SHF.L.U32 R2, R2, 0x1f, RZ ;  /* 0x0000001f02027819 */ /* 0x000fe200000006ff */
[----:B-1--4-:R-:W-:-:S07]  /*2d10*/  IMAD.U32 R0, RZ, RZ, UR6 ;  /* 0x00000006ff007e24 */ /* 0x012fce000f8e00ff */
.L_x_52:
[----:B-1----:R1:W2:Y:S02]  /*2d20*/  SYNCS.PHASECHK.TRANS64.TRYWAIT P0, [R0+URZ], R2 ;  /* 0x00000002000075a7 */ /* 0x0022a400080011ff */
[----:B--2---:R-:W-:Y:S05]  /*2d30*/  @!P0 NANOSLEEP.SYNCS 0x989680 ;  /* 0x009896800000895d */ /* 0x004fea0003900000 */
[----:B------:R-:W2:Y:S02]  /*2d40*/  @!P0 SYNCS.PHASECHK.TRANS64 P0, [R0+URZ], R2 ;  /* 0x00000002000085a7 */ /* 0x000ea400080010ff */
[----:B--2---:R-:W-:Y:S05]  /*2d50*/  @P0 EXIT ;  /* 0x000000000000094d */ /* 0x004fea0003800000 */
[----:B------:R-:W-:Y:S05]  /*2d60*/  BRA `(.L_x_52) ;  /* 0xfffffffc00ec7947 */ /* 0x000fea000383ffff */
.L_x_18:
[----:B------:R-:W-:-:S04]  /*2d70*/  UISETP.NE.AND UP1, UPT, UR37, URZ, UPT ;  /* 0x000000ff2500728c */ /* 0x000fc8000bf25270 */
[----:B------:R-:W-:-:S09]  /*2d80*/  UISETP.NE.OR UP1, UPT, UR8, 0x1, UP1 ;  /* 0x000000010800788c */ /* 0x000fd20008f25670 */
[----:B------:R-:W-:Y:S05]  /*2d90*/  BRA.U UP1, `(.L_x_53) ;  /* 0x0000000501487547 */ /* 0x000fea000b800000 */
[----:B------:R-:W-:Y:S01]  /*2da0*/  ISETP.NE.AND P2, PT, R2, RZ, PT ;  /* 0x000000ff0200720c */ /* 0x000fe20003f45270 */
[----:B------:R-:W-:Y:S01]  /*2db0*/  IMAD.MOV.U32 R12, RZ, RZ, 0x1 ;  /* 0x00000001ff0c7424 */ /* 0x000fe200078e00ff */
[----:B------:R-:W-:Y:S02]  /*2dc0*/  CS2R R10, SRZ ;  /* 0x00000000000a7805 */ /* 0x000fe4000001ff00 */
[----:B------:R-:W-:Y:S01]  /*2dd0*/  CS2R R8, SRZ ;  /* 0x0000000000087805 */ /* 0x000fe2000001ff00 */
[----:B------:R-:W-:Y:S01]  /*2de0*/  UMOV UR4, 0x400 ;  /* 0x0000040000047882 */ /* 0x000fe20000000000 */
[----:B------:R-:W-:Y:S01]  /*2df0*/  UMOV UR6, URZ ;  /* 0x000000ff00067c82 */ /* 0x000fe20008000000 */
[----:B------:R-:W-:-:S12]  /*2e00*/  ULEA UR37, UR37, UR4, 0x18 ;  /* 0x0000000425257291 */ /* 0x000fd8000f8ec0ff */
.L_x_57:
[----:B------:R-:W-:Y:S02]  /*2e10*/  LEA R0, R8, UR37, 0x3 ;  /* 0x0000002508007c11 */ /* 0x000fe4000f8e18ff */
[----:B------:R-:W-:-:S03]  /*2e20*/  SHF.L.U32 R4, R9, 0x1f, RZ ;  /* 0x0000001f09047819 */ /* 0x000fc600000006ff */
[----:B------:R-:W-:Y:S01]  /*2e30*/  VIADD R5, R0, 0x1b0 ;  /* 0x000001b000057836 */ /* 0x000fe20000000000 */
[----:B------:R-:W1:Y:S02]  /*2e40*/  SYNCS.PHASECHK.TRANS64.TRYWAIT P0, [R0+URZ+0x1a0], R4 ;  /* 0x0001a004000075a7 */ /* 0x000e6400080011ff */
[----:B-1----:R-:W-:Y:S05]  /*2e50*/  @!P0 BRA `(.L_x_54) ;  /* 0x0000005400288947 */ /* 0x002fea0003800000 */
.L_x_162:
[----:B------:R-:W-:Y:S01]  /*2e60*/  ULEA UR5, UR6, UR37, 0x3 ;  /* 0x0000002506057291 */ /* 0x000fe2000f8e18ff */
[----:B-1----:R-:W-:Y:S01]  /*2e70*/  PRMT R0, RZ, 0x654, R5 ;  /* 0x00000654ff007816 */ /* 0x002fe20000000005 */
[----:B------:R-:W-:Y:S01]  /*2e80*/  @!P2 IMAD.MOV.U32 R4, RZ, RZ, 0x10 ;  /* 0x00000010ff04a424 */ /* 0x000fe200078e00ff */
[----:B------:R-:W-:Y:S01]  /*2e90*/  SHF.L.U32 R5, R12, 0x1f, RZ ;  /* 0x0000001f0c057819 */ /* 0x000fe200000006ff */
[----:B------:R-:W-:Y:S01]  /*2ea0*/  UIADD3 UR4, UPT, UPT, UR5, 0x140, URZ ;  /* 0x0000014005047890 */ /* 0x000fe2000fffe0ff */
[----:B------:R1:W-:Y:S05]  /*2eb0*/  SYNCS.ARRIVE.TRANS64.RED.A1T0 RZ, [R0+URZ], RZ ;  /* 0x000000ff00ff79a7 */ /* 0x0003ea00081004ff */
[----:B------:R-:W-:Y:S01]  /*2ec0*/  IMAD.U32 R6, RZ, RZ, UR4 ;  /* 0x00000004ff067e24 */ /* 0x000fe2000f8e00ff */
[----:B------:R-:W2:Y:S04]  /*2ed0*/  SYNCS.PHASECHK.TRANS64.TRYWAIT P0, [UR5+0x150], R5 ;  /* 0x00015005ff0075a7 */ /* 0x000ea80008001105 */
[----:B------:R-:W-:Y:S01]  /*2ee0*/  PRMT R6, R2, 0x654, R6 ;  /* 0x0000065402067816 */ /* 0x000fe20000000006 */
[----:B-12---:R-:W-:Y:S06]  /*2ef0*/  @!P0 BRA `(.L_x_55) ;  /* 0x0000005400148947 */ /* 0x006fec0003800000 */
.L_x_164:
[----:B------:R-:W-:Y:S01]  /*2f00*/  ULEA UR4, UR6, UR37, 0x4 ;  /* 0x0000002506047291 */ /* 0x000fe2000f8e20ff */
[----:B------:R-:W-:Y:S01]  /*2f10*/  SEL R3, R6, R3, !P2 ;  /* 0x0000000306037207 */ /* 0x000fe20005000000 */
[----:B------:R-:W-:Y:S01]  /*2f20*/  UIADD3 UR5, UPT, UPT, UR5, 0x140, URZ ;  /* 0x0000014005057890 */ /* 0x000fe2000fffe0ff */
[----:B-1----:R-:W-:Y:S01]  /*2f30*/  LEA R0, R11, UR37, 0x3 ;  /* 0x000000250b007c11 */ /* 0x002fe2000f8e18ff */
[----:B------:R-:W-:Y:S01]  /*2f40*/  UIADD3 UR4, UPT, UPT, UR4, 0x1d0, URZ ;  /* 0x000001d004047890 */ /* 0x000fe2000fffe0ff */
[----:B------:R1:W-:Y:S01]  /*2f50*/  @!P2 SYNCS.ARRIVE.TRANS64.RED RZ, [R3+URZ], R4 ;  /* 0x0000000403ffa9a7 */ /* 0x0003e200080004ff */
[----:B------:R-:W-:Y:S01]  /*2f60*/  UIADD3 UR6, UPT, UPT, UR6, 0x1, URZ ;  /* 0x0000000106067890 */ /* 0x000fe2000fffe0ff */
[----:B------:R-:W-:-:S03]  /*2f70*/  VIADD R8, R8, 0x1 ;  /* 0x0000000108087836 */ /* 0x000fc60000000000 */
[----:B------:R-:W-:Y:S02]  /*2f80*/  UISETP.NE.AND UP0, UPT, UR6, 0x2, UPT ;  /* 0x000000020600788c */ /* 0x000fe4000bf05270 */
[----:B------:R-:W-:Y:S01]  /*2f90*/  ISETP.NE.AND P0, PT, R8, 0x2, PT ;  /* 0x000000020800780c */ /* 0x000fe20003f05270 */
[----:B------:R-:W-:Y:S06]  /*2fa0*/  UGETNEXTWORKID.BROADCAST [UR4], [UR5] ;  /* 0x00000000040073ca */ /* 0x000fec0008000100 */
[----:B------:R-:W-:Y:S02]  /*2fb0*/  USEL UR4, URZ, 0x1, UP0 ;  /* 0x00000001ff047887 */ /* 0x000fe40008000000 */
[----:B------:R-:W-:-:S04]  /*2fc0*/  USEL UR6, UR6, URZ, UP0 ;  /* 0x000000ff06067287 */ /* 0x000fc80008000000 */
[----:B------:R-:W-:Y:S02]  /*2fd0*/  LOP3.LUT R12, R12, UR4, RZ, 0x3c, !PT ;  /* 0x000000040c0c7c12 */ /* 0x000fe4000f8e3cff */
[----:B-1----:R-:W-:-:S04]  /*2fe0*/  SHF.L.U32 R4, R10, 0x1f, RZ ;  /* 0x0000001f0a047819 */ /* 0x002fc800000006ff */
[----:B------:R-:W1:Y:S02]  /*2ff0*/  SYNCS.PHASECHK.TRANS64.TRYWAIT P1, [R0+URZ+0x140], R4 ;  /* 0x00014004000075a7 */ /* 0x000e6400080211ff */
[----:B-1----:R-:W-:Y:S05]  /*3000*/  @!P1 BRA `(.L_x_56) ;  /* 0x0000005000e89947 */ /* 0x002fea0003800000 */
.L_x_165:
[C---:B-1----:R-:W-:Y:S01]  /*3010*/  LEA R4, R11.reuse, UR37, 0x4 ;  /* 0x000000250b047c11 */ /* 0x042fe2000f8e20ff */
[----:B------:R-:W-:Y:S01]  /*3020*/  VIADD R0, R0, 0x150 ;  /* 0x0000015000007836 */ /* 0x000fe20000000000 */
[----:B------:R-:W-:Y:S01]  /*3030*/  SEL R8, R8, RZ, P0 ;  /* 0x000000ff08087207 */ /* 0x000fe20000000000 */
[----:B------:R-:W-:-:S03]  /*3040*/  VIADD R11, R11, 0x1 ;  /* 0x000000010b0b7836 */ /* 0x000fc60000000000 */
[----:B------:R-:W1:Y:S01]  /*3050*/  LDS.128 R4, [R4+0x1d0] ;  /* 0x0001d00004047984 */ /* 0x000e620000000c00 */
[----:B------:R-:W-:Y:S02]  /*3060*/  PRMT R0, RZ, 0x654, R0 ;  /* 0x00000654ff007816 */ /* 0x000fe40000000000 */
[C---:B------:R-:W-:Y:S01]  /*3070*/  ISETP.NE.AND P1, PT, R11.reuse, 0x2, PT ;  /* 0x000000020b00780c */ /* 0x040fe20003f25270 */
[----:B------:R-:W-:Y:S01]  /*3080*/  @!PT LDS RZ, [RZ] ;  /* 0x00000000fffff984 */ /* 0x000fe20000000800 */
[----:B------:R-:W-:Y:S01]  /*3090*/  @!PT LDS RZ, [RZ] ;  /* 0x00000000fffff984 */ /* 0x000fe20000000800 */
[----:B------:R-:W-:Y:S01]  /*30a0*/  @!PT LDS RZ, [RZ] ;  /* 0x00000000fffff984 */ /* 0x000fe20000000800 */
[----:B------:R-:W-:Y:S01]  /*30b0*/  @!PT LDS RZ, [RZ] ;  /* 0x00000000fffff984 */ /* 0x000fe20000000800 */
[----:B------:R2:W-:Y:S06]  /*30c0*/  MEMBAR.ALL.CTA ;  /* 0x0000000000007992 */ /* 0x0005ec0000008000 */
[----:B--2---:R-:W2:Y:S01]  /*30d0*/  FENCE.VIEW.ASYNC.S ;  /* 0x00000000000073c6 */ /* 0x004ea20000000000 */
[----:B------:R-:W-:Y:S01]  /*30e0*/  SEL R11, R11, RZ, P1 ;  /* 0x000000ff0b0b7207 */ /* 0x000fe20000800000 */
[----:B--2---:R2:W-:Y:S01]  /*30f0*/  SYNCS.ARRIVE.TRANS64.RED.A1T0 RZ, [R0+URZ], RZ ;  /* 0x000000ff00ff79a7 */ /* 0x0045e200081004ff */
[----:B-1----:R-:W-:-:S02]  /*3100*/  LOP3.LUT P3, RZ, R6, 0x1, RZ, 0xc0, !PT ;  /* 0x0000000106ff7812 */ /* 0x002fc4000786c0ff */
[----:B------:R-:W-:-:S04]  /*3110*/  SEL R4, RZ, 0x1, P1 ;  /* 0x00000001ff047807 */ /* 0x000fc80000800000 */
[----:B------:R-:W-:Y:S02]  /*3120*/  LOP3.LUT R10, R10, R4, RZ, 0x3c, !PT ;  /* 0x000000040a0a7212 */ /* 0x000fe400078e3cff */
[----:B--2---:R-:W-:-:S04]  /*3130*/  SEL R0, RZ, 0x1, P0 ;  /* 0x00000001ff007807 */ /* 0x004fc80000000000 */
[----:B------:R-:W-:Y:S01]  /*3140*/  LOP3.LUT R9, R9, R0, RZ, 0x3c, !PT ;  /* 0x0000000009097212 */ /* 0x000fe200078e3cff */
[----:B------:R-:W-:Y:S06]  /*3150*/  @P3 BRA `(.L_x_57) ;  /* 0xfffffffc002c3947 */ /* 0x000fec000383ffff */
[----:B------:R-:W-:Y:S01]  /*3160*/  ULEA UR5, UR6, UR37, 0x3 ;  /* 0x0000002506057291 */ /* 0x000fe2000f8e18ff */
[----:B------:R-:W-:-:S08]  /*3170*/  SHF.L.U32 R2, R12, 0x1f, RZ ;  /* 0x0000001f0c027819 */ /* 0x000fd000000006ff */
[----:B------:R-:W1:Y:S02]  /*3180*/  SYNCS.PHASECHK.TRANS64 P0, [UR5+0x150], R2 ;  /* 0x00015002ff0075a7 */ /* 0x000e640008001005 */
[----:B-1----:R-:W-:Y:S05]  /*3190*/  @P0 BRA `(.L_x_58) ;  /* 0x0000000000080947 */ /* 0x002fea0003800000 */
[----:B------:R-:W1:Y:S02]  /*31a0*/  SYNCS.PHASECHK.TRANS64.TRYWAIT P0, [UR5+0x150], R2 ;  /* 0x00015002ff0075a7 */ /* 0x000e640008001105 */
[----:B-1----:R-:W-:Y:S05]  /*31b0*/  @!P0 BRA `(.L_x_59) ;  /* 0x0000005000908947 */ /* 0x002fea0003800000 */
.L_x_58:
[----:B------:R-:W-:-:S04]  /*31c0*/  UIADD3 UR4, UPT, UPT, UR6, 0x1, URZ ;  /* 0x0000000106047890 */ /* 0x000fc8000fffe0ff */
[----:B------:R-:W-:-:S04]  /*31d0*/  UISETP.NE.AND UP0, UPT, UR4, 0x2, UPT ;  /* 0x000000020400788c */ /* 0x000fc8000bf05270 */
[----:B------:R-:W-:Y:S02]  /*31e0*/  USEL UR7, URZ, 0x1, UP0 ;  /* 0x00000001ff077887 */ /* 0x000fe40008000000 */
[----:B------:R-:W-:-:S04]  /*31f0*/  USEL UR4, UR4, URZ, UP0 ;  /* 0x000000ff04047287 */ /* 0x000fc80008000000 */
[----:B------:R-:W-:Y:S01]  /*3200*/  ULEA UR4, UR4, UR37, 0x3 ;  /* 0x0000002504047291 */ /* 0x000fe2000f8e18ff */
[----:B-1----:R-:W-:-:S04]  /*3210*/  LOP3.LUT R2, R12, UR7, RZ, 0x3c, !PT ;  /* 0x000000070c027c12 */ /* 0x002fc8000f8e3cff */
[----:B------:R-:W-:-:S04]  /*3220*/  SHF.L.U32 R0, R2, 0x1f, RZ ;  /* 0x0000001f02007819 */ /* 0x000fc800000006ff */
[----:B------:R-:W1:Y:S02]  /*3230*/  SYNCS.PHASECHK.TRANS64 P0, [UR4+0x150], R0 ;  /* 0x00015000ff0075a7 */ /* 0x000e640008001004 */
[----:B-1----:R-:W-:Y:S05]  /*3240*/  @P0 EXIT ;  /* 0x000000000000094d */ /* 0x002fea0003800000 */
[----:B------:R-:W-:Y:S02]  /*3250*/  SHF.L.U32 R2, R2, 0x1f, RZ ;  /* 0x0000001f02027819 */ /* 0x000fe400000006ff */
[----:B------:R-:W-:-:S07]  /*3260*/  MOV R0, UR4 ;  /* 0x0000000400007c02 */ /* 0x000fce0008000f00 */
.L_x_60:
[----:B-1----:R1:W2:Y:S02]  /*3270*/  SYNCS.PHASECHK.TRANS64.TRYWAIT P0, [R0+URZ+0x150], R2 ;  /* 0x00015002000075a7 */ /* 0x0022a400080011ff */
[----:B--2---:R-:W-:Y:S05]  /*3280*/  @!P0 NANOSLEEP.SYNCS 0x989680 ;  /* 0x009896800000895d */ /* 0x004fea0003900000 */
[----:B------:R-:W2:Y:S02]  /*3290*/  @!P0 SYNCS.PHASECHK.TRANS64 P0, [R0+URZ+0x150], R2 ;  /* 0x00015002000085a7 */ /* 0x000ea400080010ff */
[----:B--2---:R-:W-:Y:S05]  /*32a0*/  @P0 EXIT ;  /* 0x000000000000094d */ /* 0x004fea0003800000 */
[----:B------:R-:W-:Y:S05]  /*32b0*/  BRA `(.L_x_60) ;  /* 0xfffffffc00ec7947 */ /* 0x000fea000383ffff */
.L_x_53:
[----:B------:R-:W-:-:S09]  /*32c0*/  UISETP.NE.AND UP1, UPT, UR8, URZ, UPT ;  /* 0x000000ff0800728c */ /* 0x000fd2000bf25270 */
[----:B------:R-:W-:Y:S05]  /*32d0*/  BRA.U UP1, `(.L_x_61) ;  /* 0x0000000d017c7547 */ /* 0x000fea000b800000 */
[----:B------:R-:W-:Y:S01]  /*32e0*/  UMOV UR4, 0x40 ;  /* 0x0000004000047882 */ /* 0x000fe20000000000 */
[----:B------:R-:W-:Y:S01]  /*32f0*/  NOP ;  /* 0x0000000000007918 */ /* 0x000fe20000000000 */
[----:B------:R-:W-:Y:S01]  /*3300*/  ULEA UR4, UR37, UR4, 0x18 ;  /* 0x0000000425047291 */ /* 0x000fe2000f8ec0ff */
[----:B------:R-:W-:Y:S02]  /*3310*/  UMOV UR5, 0x400 ;  /* 0x0000040000057882 */ /* 0x000fe40000000000 */
[----:B------:R-:W-:-:S06]  /*3320*/  ULEA UR37, UR37, UR5, 0x18 ;  /* 0x0000000525257291 */ /* 0x000fcc000f8ec0ff */
[----:B------:R-:W1:Y:S02]  /*3330*/  LDS.U8 R0, [UR4+0x1c] ;  /* 0x00001c04ff007984 */ /* 0x000e640008000000 */
[----:B-1----:R-:W-:-:S13]  /*3340*/  ISETP.NE.AND P0, PT, R0, RZ, PT ;  /* 0x000000ff0000720c */ /* 0x002fda0003f05270 */
[----:B------:R-:W-:Y:S05]  /*3350*/  @P0 BRA `(.L_x_62) ;  /* 0x0000000000580947 */ /* 0x000fea0003800000 */
[----:B------:R-:W-:-:S13]  /*3360*/  ELECT P0, URZ, PT ;  /* 0x0000000000ff782f */ /* 0x000fda0003800000 */
[----:B------:R-:W-:Y:S05]  /*3370*/  @!P0 BRA `(.L_x_63) ;  /* 0x0000000000608947 */ /* 0x000fea0003800000 */
[----:B------:R-:W-:Y:S01]  /*3380*/  UMOV UR5, 0x10 ;  /* 0x0000001000057882 */ /* 0x000fe20000000000 */
[----:B------:R-:W-:Y:S01]  /*3390*/  HFMA2 R0, -RZ, RZ, 0, 5.9604644775390625e-08 ;  /* 0x00000001ff007431 */ /* 0x000fe200000001ff */
[----:B------:R-:W-:-:S03]  /*33a0*/  MOV R2, 0xffff ;  /* 0x0000ffff00027802 */ /* 0x000fc60000000f00 */
[----:B------:R-:W-:Y:S04]  /*33b0*/  DEPBAR.LE SB1, 0x36 ;  /* 0x00009d800000791a */ /* 0x000fe80000000000 */
[----:B------:R-:W1:Y:S02]  /*33c0*/  UTCATOMSWS.FIND_AND_SET.ALIGN UP0, UR5, UR5 ;  /* 0x00000005000575e3 */ /* 0x000e640008000800 */
[----:B-1----:R-:W-:Y:S01]  /*33d0*/  MOV R3, UR5 ;  /* 0x0000000500037c02 */ /* 0x002fe20008000f00 */
[----:B------:R-:W-:Y:S06]  /*33e0*/  BRA.U UP0, `(.L_x_64) ;  /* 0x0000000100187547 */ /* 0x000fec000b800000 */
.L_x_65:
[----:B------:R-:W-:Y:S05]  /*33f0*/  NANOSLEEP 0x64 ;  /* 0x000000640000795d */ /* 0x000fea0003800000 */
[----:B------:R-:W-:-:S05]  /*3400*/  UMOV UR5, 0x10 ;  /* 0x0000001000057882 */ /* 0x000fca0000000000 */
[----:B------:R-:W-:Y:S04]  /*3410*/  DEPBAR.LE SB1, 0x36 ;  /* 0x00009d800000791a */ /* 0x000fe80000000000 */
[----:B------:R-:W1:Y:S02]  /*3420*/  UTCATOMSWS.FIND_AND_SET.ALIGN UP0, UR5, UR5 ;  /* 0x00000005000575e3 */ /* 0x000e640008000800 */
[----:B-1----:R-:W-:Y:S01]  /*3430*/  MOV R3, UR5 ;  /* 0x0000000500037c02 */ /* 0x002fe20008000f00 */
[----:B------:R-:W-:Y:S05]  /*3440*/  BRA.U !UP0, `(.L_x_65) ;  /* 0xfffffffd08e87547 */ /* 0x000fea000b83ffff */
.L_x_64:
[-C--:B------:R-:W-:Y:S02]  /*3450*/  SHF.L.U32 R2, R2, R3.reuse, RZ ;  /* 0x0000000302027219 */ /* 0x080fe400000006ff */
[----:B------:R-:W-:Y:S01]  /*3460*/  SHF.L.U32 R0, R0, R3, RZ ;  /* 0x0000000300007219 */ /* 0x000fe200000006ff */
[----:B------:R-:W-:Y:S02]  /*3470*/  IMAD.SHL.U32 R3, R3, 0x20, RZ ;  /* 0x0000002003037824 */ /* 0x000fe400078e00ff */
[----:B------:R1:W-:Y:S04]  /*3480*/  ATOMS.OR RZ, [UR4+0x14], R2 ;  /* 0x00001402ffff798c */ /* 0x0003e8000b000004 */
[----:B------:R1:W-:Y:S04]  /*3490*/  ATOMS.OR RZ, [UR4+0x18], R0 ;  /* 0x00001800ffff798c */ /* 0x0003e8000b000004 */
[----:B------:R1:W-:Y:S01]  /*34a0*/  STS [UR37+0x1f0], R3 ;  /* 0x0001f003ff007988 */ /* 0x0003e20008000825 */
[----:B------:R-:W-:Y:S05]  /*34b0*/  BRA `(.L_x_63) ;  /* 0x0000000000107947 */ /* 0x000fea0003800000 */
.L_x_62:
[----:B------:R-:W-:Y:S02]  /*34c0*/  MOV R0, 0xffffffff ;  /* 0xffffffff00007802 */ /* 0x000fe40000000f00 */
[----:B------:R-:W-:-:S03]  /*34d0*/  MOV R2, 0x3500 ;  /* 0x0000350000027802 */ /* 0x000fc60000000f00 */
[----:B------:R1:W-:Y:S04]  /*34e0*/  STS [UR37+0x1f0], R0 ;  /* 0x0001f000ff007988 */ /* 0x0003e80008000825 */
[----:B-1-3-5:R-:W-:Y:S05]  /*34f0*/  CALL.REL.NOINC `($__internal_1_$__cuda_sm10x_tcgen05_guardrail_trap_phase_invalid_during_alloc) ;  /* 0x0000005400647944 */ /* 0x02afea0003c00000 */
.L_x_63:
[----:B------:R-:W-:Y:S05]  /*3500*/  WARPSYNC.ALL ;  /* 0x0000000000007948 */ /* 0x000fea0003800000 */
[----:B------:R-:W2:Y:S01]  /*3510*/  S2UR UR6, SR_CgaCtaId ;  /* 0x00000000000679c3 */ /* 0x000ea20000008800 */
[----:B------:R-:W-:Y:S01]  /*3520*/  UMOV UR4, 0x400 ;  /* 0x0000040000047882 */ /* 0x000fe20000000000 */
[----:B------:R-:W-:-:S06]  /*3530*/  NOP ;  /* 0x0000000000007918 */ /* 0x000fcc0000000000 */
[----:B------:R-:W-:Y:S06]  /*3540*/  BAR.ARV 0x6, 0xa0 ;  /* 0x0182800000007b1d */ /* 0x000fec0000002000 */
[----:B------:R-:W4:Y:S01]  /*3550*/  LDCU UR7, c[0x0][0x38c] ;  /* 0x00007180ff0777ac */ /* 0x000f220008000800 */
[----:B------:R-:W-:Y:S01]  /*3560*/  IMAD.MOV.U32 R11, RZ, RZ, 0x1 ;  /* 0x00000001ff0b7424 */ /* 0x000fe200078e00ff */
[----:B------:R-:W-:Y:S01]  /*3570*/  CS2R R8, SRZ ;  /* 0x0000000000087805 */ /* 0x000fe2000001ff00 */
[----:B------:R-:W-:Y:S01]  /*3580*/  IMAD.MOV.U32 R10, RZ, RZ, RZ ;  /* 0x000000ffff0a7224 */ /* 0x000fe200078e00ff */
[----:B------:R-:W-:Y:S01]  /*3590*/  UMOV UR18, URZ ;  /* 0x000000ff00127c82 */ /* 0x000fe20008000000 */
[----:B------:R-:W-:Y:S01]  /*35a0*/  UMOV UR17, URZ ;  /* 0x000000ff00117c82 */ /* 0x000fe20008000000 */
[----:B------:R-:W-:Y:S01]  /*35b0*/  UMOV UR22, 0x0 ;  /* 0x0000000000167882 */ /* 0x000fe20000000000 */
[----:B------:R-:W-:Y:S01]  /*35c0*/  UMOV UR23, 0x8100490 ;  /* 0x0810049000177882 */ /* 0x000fe20000000000 */
[----:B------:R-:W-:Y:S01]  /*35d0*/  UMOV UR20, 0x0 ;  /* 0x0000000000147882 */ /* 0x000fe20000000000 */
[----:B------:R-:W-:Y:S01]  /*35e0*/  UMOV UR21, 0x8100490 ;  /* 0x0810049000157882 */ /* 0x000fe20000000000 */
[----:B--2---:R-:W-:Y:S01]  /*35f0*/  ULEA UR6, UR6, UR4, 0x18 ;  /* 0x0000000406067291 */ /* 0x004fe2000f8ec0ff */
[----:B------:R-:W2:Y:S03]  /*3600*/  LDCU UR4, c[0x0][0x38c] ;  /* 0x00007180ff0477ac */ /* 0x000ea60008000800 */
[----:B------:R-:W-:-:S02]  /*3610*/  UIADD3 UR11, UPT, UPT, UR6, 0x6400, URZ ;  /* 0x00006400060b7890 */ /* 0x000fc4000fffe0ff */
[----:B----4-:R-:W-:-:S03]  /*3620*/  UIADD3 UR7, UPT, UPT, UR7, 0x1f, URZ ;  /* 0x0000001f07077890 */ /* 0x010fc6000fffe0ff */
[----:B-1----:R-:W1:Y:S01]  /*3630*/  LDS R0, [UR6+0x1f0] ;  /* 0x0001f006ff007984 */ /* 0x002e620008000800 */
[----:B------:R-:W-:Y:S02]  /*3640*/  UIADD3 UR12, UPT, UPT, UR6, 0x26400, URZ ;  /* 0x00026400060c7890 */ /* 0x000fe4000fffe0ff */
[----:B------:R-:W-:Y:S02]  /*3650*/  USHF.R.S32.HI UR5, URZ, 0x1f, UR7 ;  /* 0x0000001fff057899 */ /* 0x000fe40008011407 */
[----:B------:R-:W-:Y:S02]  /*3660*/  USHF.R.U32.HI UR11, URZ, 0x4, UR11 ;  /* 0x00000004ff0b7899 */ /* 0x000fe4000801160b */
[----:B------:R-:W-:Y:S02]  /*3670*/  ULEA.HI UR5, UR5, UR7, URZ, 0x5 ;  /* 0x0000000705057291 */ /* 0x000fe4000f8f28ff */
[----:B------:R-:W-:Y:S02]  /*3680*/  USHF.R.U32.HI UR12, URZ, 0x4, UR12 ;  /* 0x00000004ff0c7899 */ /* 0x000fe4000801160c */
[----:B------:R-:W-:-:S02]  /*3690*/  USHF.R.S32.HI UR5, URZ, 0x5, UR5 ;  /* 0x00000005ff057899 */ /* 0x000fc40008011405 */
[----:B------:R-:W-:Y:S02]  /*36a0*/  ULOP3.LUT UR11, UR11, 0x3fff, URZ, 0xc0, !UPT ;  /* 0x00003fff0b0b7892 */ /* 0x000fe4000f8ec0ff */
[----:B------:R-:W-:Y:S02]  /*36b0*/  UISETP.LT.AND UP0, UPT, UR5, 0x1, UPT ;  /* 0x000000010500788c */ /* 0x000fe4000bf01270 */
[----:B------:R-:W-:Y:S02]  /*36c0*/  ULOP3.LUT UR12, UR12, 0x3fff, URZ, 0xc0, !UPT ;  /* 0x00003fff0c0c7892 */ /* 0x000fe4000f8ec0ff */
[----:B------:R-:W-:Y:S02]  /*36d0*/  USEL UR10, UR5, 0x1, !UP0 ;  /* 0x00000001050a7887 */ /* 0x000fe4000c000000 */
[----:B------:R-:W-:Y:S02]  /*36e0*/  ULOP3.LUT UR11, UR11, 0x10000, URZ, 0xfc, !UPT ;  /* 0x000100000b0b7892 */ /* 0x000fe4000f8efcff */
[----:B------:R-:W-:-:S02]  /*36f0*/  ULOP3.LUT UR12, UR12, 0x10000, URZ, 0xfc, !UPT ;  /* 0x000100000c0c7892 */ /* 0x000fc4000f8efcff */
[----:B------:R-:W-:Y:S02]  /*3700*/  UIADD3 UR10, UPT, UPT, -UR10, URZ, URZ ;  /* 0x000000ff0a0a7290 */ /* 0x000fe4000fffe1ff */
[----:B--2---:R-:W-:Y:S01]  /*3710*/  UISETP.GE.AND UP3, UPT, UR4, 0x1, UPT ;  /* 0x000000010400788c */ /* 0x004fe2000bf66270 */
[----:B-1----:R-:W-:-:S15]  /*3720*/  R2UR UR19, R0 ;  /* 0x00000000001372ca */ /* 0x002fde00000e0000 */
.L_x_72:
[----:B------:R-:W-:Y:S02]  /*3730*/  LEA R0, R10, UR6, 0x3 ;  /* 0x000000060a007c11 */ /* 0x000fe4000f8e18ff */
[----:B------:R-:W-:Y:S02]  /*3740*/  SHF.L.U32 R2, R9, 0x1f, RZ ;  /* 0x0000001f09027819 */ /* 0x000fe400000006ff */
[----:B------:R-:W-:Y:S01]  /*3750*/  PLOP3.LUT P0, PT, PT, PT, UP3, 0x80, 0x8 ;  /* 0x000000000008781c */ /* 0x000fe20003f0f038 */
[----:B------:R-:W-:Y:S01]  /*3760*/  VIADD R3, R0, 0x150 ;  /* 0x0000015000037836 */ /* 0x000fe20000000000 */
[----:B-1----:R-:W1:Y:S02]  /*3770*/  SYNCS.PHASECHK.TRANS64.TRYWAIT P1, [R0+URZ+0x140], R2 ;  /* 0x00014002000075a7 */ /* 0x002e6400080211ff */
[----:B-1--4-:R-:W-:Y:S09]  /*3780*/  @!P1 BRA `(.L_x_66) ;  /* 0x0000004c00349947 */ /* 0x012ff20003800000 */
.L_x_167:
[----:B------:R-:W-:Y:S01]  /*3790*/  LEA R4, R10, UR6, 0x4 ;  /* 0x000000060a047c11 */ /* 0x000fe2000f8e20ff */
[----:B------:R-:W-:Y:S01]  /*37a0*/  @UP3 ULEA UR4, UR17, UR6, 0x3 ;  /* 0x0000000611043291 */ /* 0x000fe2000f8e18ff */
[----:B------:R-:W-:Y:S01]  /*37b0*/  PLOP3.LUT P2, PT, PT, PT, PT, 0x80, 0x8 ;  /* 0x000000000008781c */ /* 0x000fe20003f4f070 */
[----:B------:R-:W-:Y:S01]  /*37c0*/  ULEA UR8, UR18, UR6, 0x3 ;  /* 0x0000000612087291 */ /* 0x000fe2000f8e18ff */
[----:B------:R-:W-:Y:S01]  /*37d0*/  PRMT R3, RZ, 0x654, R3 ;  /* 0x00000654ff037816 */ /* 0x000fe20000000003 */
[----:B------:R-:W-:Y:S01]  /*37e0*/  ULEA UR9, UR18, UR19, 0x6 ;  /* 0x0000001312097291 */ /* 0x000fe2000f8e30ff */
[----:B------:R-:W2:Y:S01]  /*37f0*/  LDS.128 R4, [R4+0x1d0] ;  /* 0x0001d00004047984 */ /* 0x000ea20000000c00 */
[----:B-1----:R-:W-:Y:S02]  /*3800*/  @P0 SHF.L.U32 R2, R8, 0x1f, RZ ;  /* 0x0000001f08020819 */ /* 0x002fe400000006ff */
[----:B------:R-:W-:Y:S01]  /*3810*/  SHF.L.U32 R0, R11, 0x1f, RZ ;  /* 0x0000001f0b007819 */ /* 0x000fe200000006ff */
[----:B------:R-:W-:Y:S01]  /*3820*/  @!PT LDS RZ, [RZ] ;  /* 0x00000000fffff984 */ /* 0x000fe20000000800 */
[----:B------:R-:W-:Y:S01]  /*3830*/  @!PT LDS RZ, [RZ] ;  /* 0x00000000fffff984 */ /* 0x000fe20000000800 */
[----:B------:R-:W-:Y:S01]  /*3840*/  @!PT LDS RZ, [RZ] ;  /* 0x00000000fffff984 */ /* 0x000fe20000000800 */
[----:B------:R-:W-:Y:S01]  /*3850*/  @!PT LDS RZ, [RZ] ;  /* 0x00000000fffff984 */ /* 0x000fe20000000800 */
[----:B------:R1:W-:Y:S06]  /*3860*/  MEMBAR.ALL.CTA ;  /* 0x0000000000007992 */ /* 0x0003ec0000008000 */
[----:B-1----:R-:W1:Y:S02]  /*3870*/  FENCE.VIEW.ASYNC.S ;  /* 0x00000000000073c6 */ /* 0x002e640000000000 */
[----:B-1----:R1:W-:Y:S01]  /*3880*/  SYNCS.ARRIVE.TRANS64.RED.A1T0 RZ, [R3+URZ], RZ ;  /* 0x000000ff03ff79a7 */ /* 0x0023e200081004ff */
[----:B------:R1:W4:Y:S01]  /*3890*/  @P0 SYNCS.PHASECHK.TRANS64.TRYWAIT P2, [UR4], R2 ;  /* 0x00000002ff0005a7 */ /* 0x0003220008041104 */
[----:B--2---:R-:W-:Y:S01]  /*38a0*/  LOP3.LUT P1, RZ, R6, 0x1, RZ, 0xc0, !PT ;  /* 0x0000000106ff7812 */ /* 0x004fe2000782c0ff */
[----:B------:R-:W2:Y:S02]  /*38b0*/  SYNCS.PHASECHK.TRANS64.TRYWAIT P0, [UR8+0x180], R0 ;  /* 0x00018000ff0075a7 */ /* 0x000ea40008001108 */
[----:B-12-4-:R-:W-:Y:S10]  /*38c0*/  @!P0 BRA `(.L_x_67) ;  /* 0x0000004800f88947 */ /* 0x016ff40003800000 */
.L_x_169:
[----:B------:R-:W-:Y:S01]  /*38d0*/  IADD3 R10, PT, PT, R10, 0x1, RZ ;  /* 0x000000010a0a7810 */ /* 0x000fe20007ffe0ff */
[----:B------:R-:W-:Y:S06]  /*38e0*/  BRA.U !UP3, `(.L_x_68) ;  /* 0x000000010b987547 */ /* 0x000fec000b800000 */
[----:B------:R-:W-:Y:S01]  /*38f0*/  UPLOP3.LUT UP4, UPT, UPT, UPT, UPT, 0x40, 0x4 ;  /* 0x000000000004789c */ /* 0x000fe20003f8e870 */
[----:B------:R-:W-:Y:S01]  /*3900*/  UMOV UR16, UR10 ;  /* 0x0000000a00107c82 */ /* 0x000fe20008000000 */
[----:B------:R-:W-:Y:S01]  /*3910*/  UMOV UR15, UR5 ;  /* 0x00000005000f7c82 */ /* 0x000fe20008000000 */
[----:B------:R-:W-:-:S08]  /*3920*/  UMOV UR14, UR17 ;  /* 0x00000011000e7c82 */ /* 0x000fd00008000000 */
.L_x_71:
[----:B------:R-:W-:Y:S02]  /*3930*/  UIADD3 UR16, UPT, UPT, UR16, 0x1, URZ ;  /* 0x0000000110107890 */ /* 0x000fe4000fffe0ff */
[----:B--2---:R-:W-:Y:S02]  /*3940*/  ULEA UR7, UR14, UR6, 0x3 ;  /* 0x000000060e077291 */ /* 0x004fe4000f8e18ff */
[----:B------:R-:W-:Y:S01]  /*3950*/  UISETP.NE.AND UP0, UPT, UR16, URZ, UPT ;  /* 0x000000ff1000728c */ /* 0x000fe2000bf05270 */
[----:B----4-:R-:W-:Y:S10]  /*3960*/  @P2 BRA `(.L_x_69) ;  /* 0x00000000000c2947 */ /* 0x010ff40003800000 */
[----:B-1----:R-:W-:Y:S04]  /*3970*/  SHF.L.U32 R2, R8, 0x1f, RZ ;  /* 0x0000001f08027819 */ /* 0x002fe800000006ff */
[----:B------:R-:W1:Y:S02]  /*3980*/  SYNCS.PHASECHK.TRANS64.TRYWAIT P0, [UR7], R2 ;  /* 0x00000002ff0075a7 */ /* 0x000e640008001107 */
[----:B-1----:R-:W-:Y:S05]  /*3990*/  @!P0 BRA `(.L_x_70) ;  /* 0x0000004800dc8947 */ /* 0x002fea0003800000 */
.L_x_69:
[----:B------:R-:W-:Y:S01]  /*39a0*/  UISETP.NE.AND UP1, UPT, UR15, 0x1, UPT ;  /* 0x000000010f00788c */ /* 0x000fe2000bf25270 */
[----:B------:R-:W-:Y:S01]  /*39b0*/  PLOP3.LUT P2, PT, PT, PT, PT, 0x80, 0x8 ;  /* 0x000000000008781c */ /* 0x000fe20003f4f070 */
[----:B------:R-:W-:Y:S02]  /*39c0*/  UIADD3 UR17, UPT, UPT, UR14, 0x1, URZ ;  /* 0x000000010e117890 */ /* 0x000fe4000fffe0ff */
[----:B------:R-:W-:Y:S02]  /*39d0*/  ULEA UR24, UR14, UR12, 0x8 ;  /* 0x0000000c0e187291 */ /* 0x000fe4000f8e40ff */
[----:B------:R-:W-:Y:S01]  /*39e0*/  UISETP.NE.AND UP2, UPT, UR17, 0x10, UPT ;  /* 0x000000101100788c */ /* 0x000fe2000bf45270 */
[----:B------:R-:W-:Y:S01]  /*39f0*/  PLOP3.LUT P0, PT, PT, PT, UP1, 0x80, 0x8 ;  /* 0x000000000008781c */ /* 0x000fe20003f0f018 */
[----:B------:R-:W-:Y:S02]  /*3a00*/  ULEA UR26, UR14, UR11, 0x9 ;  /* 0x0000000b0e1a7291 */ /* 0x000fe4000f8e48ff */
[----:B------:R-:W-:Y:S02]  /*3a10*/  USEL UR13, URZ, 0x1, UP2 ;  /* 0x00000001ff0d7887 */ /* 0x000fe40009000000 */
[----:B------:R-:W-:Y:S02]  /*3a20*/  USEL UR17, UR17, URZ, UP2 ;  /* 0x000000ff11117287 */ /* 0x000fe40009000000 */
[----:B------:R-:W-:Y:S02]  /*3a30*/  UIADD3 UR30, UPT, UPT, UR24, 0x2, URZ ;  /* 0x00000002181e7890 */ /* 0x000fe4000fffe0ff */
[----:B------:R-:W-:Y:S01]  /*3a40*/  @UP1 ULEA UR4, UR17, UR6, 0x3 ;  /* 0x0000000611041291 */ /* 0x000fe2000f8e18ff */
[----:B------:R-:W-:Y:S01]  /*3a50*/  LOP3.LUT R8, R8, UR13, RZ, 0x3c, !PT ;  /* 0x0000000d08087c12 */ /* 0x000fe2000f8e3cff */
[----:B------:R-:W-:Y:S02]  /*3a60*/  UIADD3 UR28, UPT, UPT, UR26, 0x2, URZ ;  /* 0x000000021a1c7890 */ /* 0x000fe4000fffe0ff */
[----:B------:R-:W-:Y:S01]  /*3a70*/  UIADD3 UR7, UPT, UPT, UR7, 0x80, URZ ;  /* 0x0000008007077890 */ /* 0x000fe2000fffe0ff */
[----:B-1----:R-:W-:Y:S01]  /*3a80*/  @P0 SHF.L.U32 R0, R8, 0x1f, RZ ;  /* 0x0000001f08000819 */ /* 0x002fe200000006ff */
[----:B------:R-:W-:Y:S01]  /*3a90*/  UMOV UR25, 0x80004020 ;  /* 0x8000402000197882 */ /* 0x000fe20000000000 */
[----:B------:R-:W-:Y:S01]  /*3aa0*/  UMOV UR27, 0x80004020 ;  /* 0x80004020001b7882 */ /* 0x000fe20000000000 */
[----:B------:R-:W-:Y:S01]  /*3ab0*/  UMOV UR31, 0x80004020 ;  /* 0x80004020001f7882 */ /* 0x000fe20000000000 */
[----:B------:R2:W4:Y:S01]  /*3ac0*/  @P0 SYNCS.PHASECHK.TRANS64.TRYWAIT P2, [UR4], R0 ;  /* 0x00000000ff0005a7 */ /* 0x0005220008041104 */
[----:B------:R-:W-:Y:S01]  /*3ad0*/  UIADD3 UR15, UPT, UPT, UR15, -0x1, URZ ;  /* 0xffffffff0f0f7890 */ /* 0x000fe2000fffe0ff */
[----:B------:R2:W-:Y:S01]  /*3ae0*/  UTCHMMA gdesc[UR26], gdesc[UR24], tmem[UR9], tmem[UR22], idesc[UR23], UP4 ;  /* 0x00ff16181a0075ea */ /* 0x0005e2000a000009 */
[----:B------:R-:W-:Y:S01]  /*3af0*/  UPLOP3.LUT UP4, UPT, UPT, UPT, UPT, 0x80, 0x8 ;  /* 0x000000000008789c */ /* 0x000fe20003f8f070 */
[----:B------:R-:W-:Y:S01]  /*3b00*/  UMOV UR29, 0x80004020 ;  /* 0x80004020001d7882 */ /* 0x000fe20000000000 */
[----:B------:R-:W-:Y:S01]  /*3b10*/  UMOV UR14, UR17 ;  /* 0x00000011000e7c82 */ /* 0x000fe20008000000 */
[----:B------:R2:W-:Y:S01]  /*3b20*/  UTCHMMA gdesc[UR28], gdesc[UR30], tmem[UR9], tmem[UR20], idesc[UR21], UPT ;  /* 0x00ff141e1c0075ea */ /* 0x0005e2000b800009 */
[----:B------:R2:W-:Y:S01]  /*3b30*/  UTCBAR [UR7], URZ ;  /* 0x000000ff070073e9 */ /* 0x0005e200080000ff */
[----:B------:R-:W-:Y:S06]  /*3b40*/  BRA.U UP0, `(.L_x_71) ;  /* 0xfffffffd00787547 */ /* 0x000fec000b83ffff */
.L_x_68:
[----:B------:R-:W-:Y:S01]  /*3b50*/  UIADD3 UR18, UPT, UPT, UR18, 0x1, URZ ;  /* 0x0000000112127890 */ /* 0x000fe2000fffe0ff */
[C---:B------:R-:W-:Y:S01]  /*3b60*/  ISETP.NE.AND P0, PT, R10.reuse, 0x2, PT ;  /* 0x000000020a00780c */ /* 0x040fe20003f05270 */
[----:B------:R-:W-:Y:S02]  /*3b70*/  UIADD3 UR8, UPT, UPT, UR8, 0x160, URZ ;  /* 0x0000016008087890 */ /* 0x000fe4000fffe0ff */
[----:B------:R-:W-:Y:S01]  /*3b80*/  UISETP.NE.AND UP0, UPT, UR18, 0x4, UPT ;  /* 0x000000041200788c */ /* 0x000fe2000bf05270 */
[----:B-12---:R-:W-:Y:S02]  /*3b90*/  SEL R0, RZ, 0x1, P0 ;  /* 0x00000001ff007807 */ /* 0x006fe40000000000 */
[----:B------:R-:W-:Y:S01]  /*3ba0*/  SEL R10, R10, RZ, P0 ;  /* 0x000000ff0a0a7207 */ /* 0x000fe20000000000 */
[----:B------:R-:W-:Y:S01]  /*3bb0*/  USEL UR4, URZ, 0x1, UP0 ;  /* 0x00000001ff047887 */ /* 0x000fe20008000000 */
[----:B------:R-:W-:Y:S01]  /*3bc0*/  LOP3.LUT R9, R9, R0, RZ, 0x3c, !PT ;  /* 0x0000000009097212 */ /* 0x000fe200078e3cff */
[----:B------:R-:W-:Y:S01]  /*3bd0*/  USEL UR18, UR18, URZ, UP0 ;  /* 0x000000ff12127287 */ /* 0x000fe20008000000 */
[----:B------:R1:W-:Y:S03]  /*3be0*/  UTCBAR [UR8], URZ ;  /* 0x000000ff080073e9 */ /* 0x0003e600080000ff */
[----:B------:R-:W-:Y:S01]  /*3bf0*/  LOP3.LUT R11, R11, UR4, RZ, 0x3c, !PT ;  /* 0x000000040b0b7c12 */ /* 0x000fe2000f8e3cff */
[----:B------:R-:W-:Y:S07]  /*3c00*/  @P1 BRA `(.L_x_72) ;  /* 0xfffffff800c81947 */ /* 0x000fee000383ffff */
[----:B------:R-:W2:Y:S01]  /*3c10*/  S2UR UR4, SR_CgaCtaId ;  /* 0x00000000000479c3 */ /* 0x000ea20000008800 */
[----:B------:R-:W-:Y:S01]  /*3c20*/  ELECT P0, URZ, PT ;  /* 0x0000000000ff782f */ /* 0x000fe20003800000 */
[----:B------:R-:W-:Y:S01]  /*3c30*/  IMAD.MOV.U32 R0, RZ, RZ, 0x1 ;  /* 0x00000001ff007424 */ /* 0x000fe200078e00ff */
[----:B------:R-:W-:Y:S01]  /*3c40*/  UIADD3 UR6, UPT, UPT, UR6, 0x180, URZ ;  /* 0x0000018006067890 */ /* 0x000fe2000fffe0ff */
[----:B------:R-:W-:Y:S01]  /*3c50*/  SHF.L.U32 R2, R11, 0x1f, RZ ;  /* 0x0000001f0b027819 */ /* 0x000fe200000006ff */
[----:B------:R-:W-:-:S03]  /*3c60*/  UMOV UR5, 0x40 ;  /* 0x0000004000057882 */ /* 0x000fc60000000000 */
[----:B------:R-:W-:Y:S01]  /*3c70*/  UVIRTCOUNT.DEALLOC.SMPOOL 0x80 ;  /* 0x000000800000784c */ /* 0x000fe20000000000 */
[----:B--2---:R-:W-:Y:S02]  /*3c80*/  ULEA UR4, UR4, UR5, 0x18 ;  /* 0x0000000504047291 */ /* 0x004fe4000f8ec0ff */
[----:B------:R-:W-:-:S07]  /*3c90*/  ULEA UR5, UR18, UR6, 0x3 ;  /* 0x0000000612057291 */ /* 0x000fce000f8e18ff */
[----:B------:R2:W-:Y:S02]  /*3ca0*/  @P0 STS.U8 [UR4+0x1c], R0 ;  /* 0x00001c00ff000988 */ /* 0x0005e40008000004 */
[----:B------:R-:W3:Y:S02]  /*3cb0*/  SYNCS.PHASECHK.TRANS64.TRYWAIT P0, [UR5], R2 ;  /* 0x00000002ff0075a7 */ /* 0x000ee40008001105 */
[----:B--23--:R-:W-:Y:S05]  /*3cc0*/  @!P0 BRA `(.L_x_73) ;  /* 0x0000004800288947 */ /* 0x00cfea0003800000 */
.L_x_172:
[----:B------:R-:W-:-:S04]  /*3cd0*/  UIADD3 UR7, UPT, UPT, UR18, 0x1, URZ ;  /* 0x0000000112077890 */ /* 0x000fc8000fffe0ff */
[----:B------:R-:W-:-:S04]  /*3ce0*/  UISETP.NE.AND UP0, UPT, UR7, 0x4, UPT ;  /* 0x000000040700788c */ /* 0x000fc8000bf05270 */
[----:B-1----:R-:W-:Y:S02]  /*3cf0*/  USEL UR8, URZ, 0x1, UP0 ;  /* 0x00000001ff087887 */ /* 0x002fe40008000000 */
[----:B------:R-:W-:-:S04]  /*3d00*/  USEL UR7, UR7, URZ, UP0 ;  /* 0x000000ff07077287 */ /* 0x000fc80008000000 */
[----:B------:R-:W-:Y:S01]  /*3d10*/  ULEA UR5, UR7, UR6, 0x3 ;  /* 0x0000000607057291 */ /* 0x000fe2000f8e18ff */
[----:B--2---:R-:W-:-:S04]  /*3d20*/  LOP3.LUT R2, R11, UR8, RZ, 0x3c, !PT ;  /* 0x000000080b027c12 */ /* 0x004fc8000f8e3cff */
[----:B------:R-:W-:-:S04]  /*3d30*/  SHF.L.U32 R3, R2, 0x1f, RZ ;  /* 0x0000001f02037819 */ /* 0x000fc800000006ff */
[----:B------:R-:W1:Y:S02]  /*3d40*/  SYNCS.PHASECHK.TRANS64.TRYWAIT P0, [UR5], R3 ;  /* 0x00000003ff0075a7 */ /* 0x000e640008001105 */
[----:B-1----:R-:W-:Y:S05]  /*3d50*/  @!P0 BRA `(.L_x_74) ;  /* 0x00000048001c8947 */ /* 0x002fea0003800000 */
.L_x_174:
        /* <DEDUP_REMOVED lines=9> */
.L_x_176:
[----:B------:R-:W-:-:S04]  /*3df0*/  UIADD3 UR7, UPT, UPT, UR7, 0x1, URZ ;  /* 0x0000000107077890 */ /* 0x000fc8000fffe0ff */
[----:B------:R-:W-:-:S04]  /*3e00*/  UISETP.NE.AND UP0, UPT, UR7, 0x4, UPT ;  /* 0x000000040700788c */ /* 0x000fc8000bf05270 */
[----:B------:R-:W-:Y:S02]  /*3e10*/  USEL UR5, URZ, 0x1, UP0 ;  /* 0x00000001ff057887 */ /* 0x000fe40008000000 */
[----:B------:R-:W-:-:S04]  /*3e20*/  USEL UR7, UR7, URZ, UP0 ;  /* 0x000000ff07077287 */ /* 0x000fc80008000000 */
[----:B------:R-:W-:Y:S01]  /*3e30*/  ULEA UR7, UR7, UR6, 0x3 ;  /* 0x0000000607077291 */ /* 0x000fe2000f8e18ff */
[----:B------:R-:W-:-:S04]  /*3e40*/  LOP3.LUT R2, R2, UR5, RZ, 0x3c, !PT ;  /* 0x0000000502027c12 */ /* 0x000fc8000f8e3cff */
[----:B------:R-:W-:-:S04]  /*3e50*/  SHF.L.U32 R2, R2, 0x1f, RZ ;  /* 0x0000001f02027819 */ /* 0x000fc800000006ff */
[----:B------:R-:W2:Y:S02]  /*3e60*/  SYNCS.PHASECHK.TRANS64.TRYWAIT P0, [UR7], R2 ;  /* 0x00000002ff0075a7 */ /* 0x000ea40008001107 */
[----:B--2---:R-:W-:Y:S05]  /*3e70*/  @!P0 BRA `(.L_x_76) ;  /* 0x0000004800048947 */ /* 0x004fea0003800000 */
.L_x_178:
[----:B------:R-:W-:Y:S01]  /*3e80*/  NOP ;  /* 0x0000000000007918 */ /* 0x000fe20000000000 */
[----:B-1----:R-:W1:Y:S01]  /*3e90*/  LDS R0, [UR4+0x14] ;  /* 0x00001404ff007984 */ /* 0x002e620008000800 */
[----:B------:R-:W-:Y:S01]  /*3ea0*/  ULOP3.LUT UR6, UR19, 0xffff, URZ, 0xc0, !UPT ;  /* 0x0000ffff13067892 */ /* 0x000fe2000f8ec0ff */
[----:B------:R-:W-:Y:S01]  /*3eb0*/  UMOV UR8, 0xffff ;  /* 0x0000ffff00087882 */ /* 0x000fe20000000000 */
[----:B------:R-:W-:Y:S02]  /*3ec0*/  UMOV UR5, 0x1 ;  /* 0x0000000100057882 */ /* 0x000fe40000000000 */
[----:B------:R-:W-:-:S04]  /*3ed0*/  USHF.R.U32.HI UR6, URZ, 0x5, UR6 ;  /* 0x00000005ff067899 */ /* 0x000fc80008011606 */
[----:B------:R-:W-:Y:S02]  /*3ee0*/  USHF.L.U32 UR8, UR8, UR6, URZ ;  /* 0x0000000608087299 */ /* 0x000fe400080006ff */
[----:B------:R-:W-:-:S04]  /*3ef0*/  USHF.L.U32 UR5, UR5, UR6, URZ ;  /* 0x0000000605057299 */ /* 0x000fc800080006ff */
[----:B-1----:R-:W-:-:S04]  /*3f00*/  LOP3.LUT R0, R0, UR8, RZ, 0xc0, !PT ;  /* 0x0000000800007c12 */ /* 0x002fc8000f8ec0ff */
[----:B------:R-:W-:-:S13]  /*3f10*/  ISETP.NE.AND P0, PT, R0, UR8, PT ;  /* 0x0000000800007c0c */ /* 0x000fda000bf05270 */
[----:B------:R-:W-:Y:S05]  /*3f20*/  @P0 BRA `(.L_x_77) ;  /* 0x0000000000580947 */ /* 0x000fea0003800000 */
[----:B------:R-:W1:Y:S02]  /*3f30*/  LDS R0, [UR4+0x18] ;  /* 0x00001804ff007984 */ /* 0x000e640008000800 */
[----:B-1----:R-:W-:-:S04]  /*3f40*/  LOP3.LUT R0, R0, UR5, RZ, 0xc0, !PT ;  /* 0x0000000500007c12 */ /* 0x002fc8000f8ec0ff */
[----:B------:R-:W-:-:S13]  /*3f50*/  ISETP.NE.AND P0, PT, R0, UR5, PT ;  /* 0x0000000500007c0c */ /* 0x000fda000bf05270 */
[----:B------:R-:W-:Y:S05]  /*3f60*/  @P0 BRA `(.L_x_78) ;  /* 0x00000000003c0947 */ /* 0x000fea0003800000 */
[----:B------:R-:W1:Y:S01]  /*3f70*/  S2R R2, SR_LANEID ;  /* 0x0000000000027919 */ /* 0x000e620000000000 */
[----:B------:R-:W-:Y:S01]  /*3f80*/  ULOP3.LUT UR8, URZ, UR8, URZ, 0x33, !UPT ;  /* 0x00000008ff087292 */ /* 0x000fe2000f8e33ff */
[----:B------:R-:W-:Y:S02]  /*3f90*/  VOTEU.ANY UR7, UPT, PT ;  /* 0x0000000000077886 */ /* 0x000fe400038e0100 */
[----:B------:R-:W-:-:S03]  /*3fa0*/  UFLO.U32 UR7, UR7 ;  /* 0x00000007000772bd */ /* 0x000fc600080e0000 */
[----:B------:R-:W-:-:S04]  /*3fb0*/  IMAD.U32 R0, RZ, RZ, UR8 ;  /* 0x00000008ff007e24 */ /* 0x000fc8000f8e00ff */
[----:B------:R2:W3:Y:S02]  /*3fc0*/  REDUX UR6, R0 ;  /* 0x00000000000673c4 */ /* 0x0004e40000000000 */
[----:B------:R1:W-:Y:S02]  /*3fd0*/  UTCATOMSWS.AND URZ, UR8 ;  /* 0x0000000800ff79e3 */ /* 0x0003e40008000000 */
[----:B-1----:R-:W-:Y:S02]  /*3fe0*/  ISETP.EQ.U32.AND P0, PT, R2, UR7, PT ;  /* 0x0000000702007c0c */ /* 0x002fe4000bf02070 */
[----:B--2---:R-:W-:Y:S02]  /*3ff0*/  LOP3.LUT R0, RZ, UR5, RZ, 0x33, !PT ;  /* 0x00000005ff007c12 */ /* 0x004fe4000f8e33ff */
[----:B---3--:R-:W-:Y:S02]  /*4000*/  MOV R2, UR6 ;  /* 0x0000000600027c02 */ /* 0x008fe40008000f00 */
[----:B------:R-:W1:Y:S07]  /*4010*/  REDUX UR5, R0 ;  /* 0x00000000000573c4 */ /* 0x000e6e0000000000 */
[----:B------:R2:W-:Y:S01]  /*4020*/  @P0 ATOMS.AND RZ, [UR4+0x14], R2 ;  /* 0x00001402ffff098c */ /* 0x0005e2000a800004 */
[----:B-1----:R-:W-:-:S05]  /*4030*/  IMAD.U32 R0, RZ, RZ, UR5 ;  /* 0x00000005ff007e24 */ /* 0x002fca000f8e00ff */
[----:B------:R2:W-:Y:S01]  /*4040*/  @P0 ATOMS.AND RZ, [UR4+0x18], R0 ;  /* 0x00001800ffff098c */ /* 0x0005e2000a800004 */
[----:B------:R-:W-:Y:S05]  /*4050*/  BRA `(.L_x_79) ;  /* 0x0000000000147947 */ /* 0x000fea0003800000 */
.L_x_78:
[----:B------:R-:W-:Y:S02]  /*4060*/  MOV R2, 0x4080 ;  /* 0x0000408000027802 */ /* 0x000fe40000000f00 */
[----:B----45:R-:W-:Y:S05]  /*4070*/  CALL.REL.NOINC `($__internal_0_$__cuda_sm10x_tcgen05_guardrail_trap_col_being_dealloced_not_returned_by_alloc) ;  /* 0x0000004800787944 */ /* 0x030fea0003c00000 */
[----:B------:R-:W-:Y:S05]  /*4080*/  BRA `(.L_x_79) ;  /* 0x0000000000087947 */ /* 0x000fea0003800000 */
.L_x_77:
[----:B------:R-:W-:Y:S02]  /*4090*/  MOV R2, 0x40b0 ;  /* 0x000040b000027802 */ /* 0x000fe40000000f00 */
[----:B----45:R-:W-:Y:S05]  /*40a0*/  CALL.REL.NOINC `($__internal_2_$__cuda_sm10x_tcgen05_guardrail_trap_unallocated_columns_being_dealloced) ;  /* 0x0000004800847944 */ /* 0x030fea0003c00000 */
.L_x_79:
[----:B------:R-:W-:Y:S01]  /*40b0*/  NOP ;  /* 0x0000000000007918 */ /* 0x000fe20000000000 */
[----:B------:R-:W-:Y:S05]  /*40c0*/  EXIT ;  /* 0x000000000000794d */ /* 0x000fea0003800000 */
.L_x_61:
[----:B------:R-:W-:-:S09]  /*40d0*/  UISETP.NE.OR UP2, UPT, UR8, 0x3, !UP2 ;  /* 0x000000030800788c */ /* 0x000fd2000d745670 */
[----:B------:R-:W-:Y:S05]  /*40e0*/  BRA.U UP2, `(.L_x_80) ;  /* 0x0000000d02b07547 */ /* 0x000fea000b800000 */
[----:B------:R-:W1:Y:S01]  /*40f0*/  LDC R0, c[0x0][0xb30] ;  /* 0x0002cc00ff007b82 */ /* 0x000e620000000800 */
[----:B------:R-:W2:Y:S01]  /*4100*/  LDCU.64 UR8, c[0x0][0x888] ;  /* 0x00011100ff0877ac */ /* 0x000ea20008000a00 */
[----:B------:R-:W-:Y:S02]  /*4110*/  HFMA2 R27, -RZ, RZ, 0, 0 ;  /* 0x00000000ff1b7431 */ /* 0x000fe400000001ff */
[----:B------:R-:W-:Y:S01]  /*4120*/  IMAD.MOV.U32 R29, RZ, RZ, 0x1 ;  /* 0x00000001ff1d7424 */ /* 0x000fe200078e00ff */
[----:B------:R-:W-:Y:S01]  /*4130*/  MOV R25, 0x2000 ;  /* 0x0000200000197802 */ /* 0x000fe20000000f00 */
[----:B------:R-:W4:Y:S01]  /*4140*/  LDCU.64 UR4, c[0x0][0x890] ;  /* 0x00011200ff0477ac */ /* 0x000f220008000a00 */
[----:B------:R-:W-:Y:S01]  /*4150*/  IMAD.MOV.U32 R28, RZ, RZ, RZ ;  /* 0x000000ffff1c7224 */ /* 0x000fe200078e00ff */
[----:B------:R-:W3:Y:S01]  /*4160*/  LDC R24, c[0x0][0x370] ;  /* 0x0000dc00ff187b82 */ /* 0x000ee20000000800 */
[----:B------:R-:W-:Y:S01]  /*4170*/  UMOV UR7, 0x400 ;  /* 0x0000040000077882 */ /* 0x000fe20000000000 */
[----:B------:R-:W-:-:S02]  /*4180*/  UPLOP3.LUT UP1, UPT, UPT, UPT, UPT, 0x40, 0x4 ;  /* 0x000000000004789c */ /* 0x000fc40003f2e870 */
[----:B------:R-:W-:Y:S01]  /*4190*/  ULEA UR7, UR37, UR7, 0x18 ;  /* 0x0000000725077291 */ /* 0x000fe2000f8ec0ff */
[----:B------:R-:W-:-:S03]  /*41a0*/  UMOV UR13, URZ ;  /* 0x000000ff000d7c82 */ /* 0x000fc60008000000 */
[----:B------:R-:W3:Y:S01]  /*41b0*/  LDC R3, c[0x0][0xb0c] ;  /* 0x0002c300ff037b82 */ /* 0x000ee20000000800 */
[----:B--2---:R-:W-:Y:S02]  /*41c0*/  UISETP.NE.U32.AND UP3, UPT, UR8, URZ, UPT ;  /* 0x000000ff0800728c */ /* 0x004fe4000bf65070 */
[----:B----4-:R-:W-:-:S05]  /*41d0*/  UISETP.NE.U32.AND UP4, UPT, UR4, URZ, UPT ;  /* 0x000000ff0400728c */ /* 0x010fca000bf85070 */
[----:B------:R-:W2:Y:S01]  /*41e0*/  LDC R18, c[0x0][0xb20] ;  /* 0x0002c800ff127b82 */ /* 0x000ea20000000800 */
[----:B-1----:R-:W-:Y:S01]  /*41f0*/  ISETP.NE.AND P1, PT, R0, 0x1, PT ;  /* 0x000000010000780c */ /* 0x002fe20003f25270 */
[----:B------:R-:W-:Y:S02]  /*4200*/  UISETP.NE.AND.EX UP3, UPT, UR9, URZ, UPT, UP3 ;  /* 0x000000ff0900728c */ /* 0x000fe4000bf65330 */
[----:B------:R-:W-:-:S04]  /*4210*/  UISETP.NE.AND.EX UP4, UPT, UR5, URZ, UPT, UP4 ;  /* 0x000000ff0500728c */ /* 0x000fc8000bf85340 */
[----:B------:R-:W1:Y:S08]  /*4220*/  LDC.64 R30, c[0x0][0x348] ;  /* 0x0000d200ff1e7b82 */ /* 0x000e700000000a00 */
[----:B------:R-:W4:Y:S08]  /*4230*/  LDC.64 R16, c[0x0][0xb10] ;  /* 0x0002c400ff107b82 */ /* 0x000f300000000a00 */
[----:B------:R-:W1:Y:S08]  /*4240*/  LDC.64 R6, c[0x0][0xb18] ;  /* 0x0002c600ff067b82 */ /* 0x000e700000000a00 */
[----:B------:R-:W1:Y:S08]  /*4250*/  LDC.64 R4, c[0x0][0xb28] ;  /* 0x0002ca00ff047b82 */ /* 0x000e700000000a00 */
[----:B--23--:R-:W1:Y:S02]  /*4260*/  LDC R19, c[0x0][0x374] ;  /* 0x0000dd00ff137b82 */ /* 0x00ce640000000800 */
.L_x_89:
[C---:B------:R-:W-:Y:S02]  /*4270*/  LEA R0, R28.reuse, UR7, 0x3 ;  /* 0x000000071c007c11 */ /* 0x040fe4000f8e18ff */
[----:B------:R-:W-:Y:S02]  /*4280*/  SHF.L.U32 R2, R27, 0x1f, RZ ;  /* 0x0000001f1b027819 */ /* 0x000fe400000006ff */
[----:B------:R-:W-:Y:S02]  /*4290*/  LEA R20, R28, UR7, 0x4 ;  /* 0x000000071c147c11 */ /* 0x000fe4000f8e20ff */
[----:B--2---:R-:W2:Y:S02]  /*42a0*/  SYNCS.PHASECHK.TRANS64.TRYWAIT P0, [R0+URZ+0x140], R2 ;  /* 0x00014002000075a7 */ /* 0x004ea400080011ff */
[----:B--2---:R-:W-:Y:S05]  /*42b0*/  @!P0 BRA `(.L_x_81) ;  /* 0x00000044000c8947 */ /* 0x004fea0003800000 */
.L_x_179:
[----:B------:R-:W-:Y:S01]  /*42c0*/  ISETP.GE.AND P0, PT, R40, 0x1, PT ;  /* 0x000000012800780c */ /* 0x000fe20003f06270 */
[----:B------:R-:W3:Y:S01]  /*42d0*/  LDS.128 R20, [R20+0x1d0] ;  /* 0x0001d00014147984 */ /* 0x000ee20000000c00 */
[----:B--2---:R-:W-:Y:S01]  /*42e0*/  VIADD R0, R0, 0x150 ;  /* 0x0000015000007836 */ /* 0x004fe20000000000 */
[----:B------:R-:W-:Y:S01]  /*42f0*/  @!PT LDS RZ, [RZ] ;  /* 0x00000000fffff984 */ /* 0x000fe20000000800 */
[----:B------:R-:W-:Y:S01]  /*4300*/  @!PT LDS RZ, [RZ] ;  /* 0x00000000fffff984 */ /* 0x000fe20000000800 */
[----:B------:R-:W-:Y:S01]  /*4310*/  @!PT LDS RZ, [RZ] ;  /* 0x00000000fffff984 */ /* 0x000fe20000000800 */
[----:B------:R-:W-:Y:S01]  /*4320*/  @!PT LDS RZ, [RZ] ;  /* 0x00000000fffff984 */ /* 0x000fe20000000800 */
[----:B------:R2:W-:Y:S06]  /*4330*/  MEMBAR.ALL.CTA ;  /* 0x0000000000007992 */ /* 0x0005ec0000008000 */
[----:B--2---:R-:W2:Y:S01]  /*4340*/  FENCE.VIEW.ASYNC.S ;  /* 0x00000000000073c6 */ /* 0x004ea20000000000 */
[----:B------:R-:W-:Y:S04]  /*4350*/  PRMT R0, RZ, 0x654, R0 ;  /* 0x00000654ff007816 */ /* 0x000fe80000000000 */
[----:B--2---:R2:W-:Y:S01]  /*4360*/  SYNCS.ARRIVE.TRANS64.RED.A1T0 RZ, [R0+URZ], RZ ;  /* 0x000000ff00ff79a7 */ /* 0x0045e200081004ff */
[----:B---3--:R-:W-:Y:S11]  /*4370*/  LOP3.LUT P3, RZ, R22, 0x1, RZ, 0xc0, !PT ;  /* 0x0000000116ff7812 */ /* 0x008ff6000786c0ff */
[----:B------:R-:W-:Y:S02]  /*4380*/  @!UPT UIADD3 URZ, UPT, UPT, URZ, URZ, URZ ;  /* 0x000000fffffff290 */ /* 0x000fe4000fffe0ff */
[----:B------:R-:W-:Y:S02]  /*4390*/  @P3 MOV R11, R20 ;  /* 0x00000014000b3202 */ /* 0x000fe40000000f00 */
[----:B------:R-:W-:Y:S01]  /*43a0*/  @P3 LOP3.LUT R10, R21, 0xffff, RZ, 0xc0, !PT ;  /* 0x0000ffff150a3812 */ /* 0x000fe200078ec0ff */
[----:B--2---:R-:W-:Y:S06]  /*43b0*/  @!P0 BRA `(.L_x_82) ;  /* 0x0000000000a48947 */ /* 0x004fec0003800000 */
[-C--:B-1----:R-:W-:Y:S01]  /*43c0*/  IMAD.HI.U32 R0, R19, R7.reuse, RZ ;  /* 0x0000000713007227 */ /* 0x082fe200078e00ff */
[----:B------:R-:W-:Y:S02]  /*43d0*/  ISETP.NE.AND P0, PT, R6, 0x1, PT ;  /* 0x000000010600780c */ /* 0x000fe40003f05270 */
[----:B------:R-:W-:Y:S01]  /*43e0*/  ISETP.NE.AND P2, PT, R40, 0x1, PT ;  /* 0x000000012800780c */ /* 0x000fe20003f45270 */
[----:B----4-:R-:W-:Y:S01]  /*43f0*/  IMAD.HI.U32 R9, R24, R16, RZ ;  /* 0x0000001018097227 */ /* 0x010fe200078e00ff */
[----:B------:R-:W-:Y:S02]  /*4400*/  SHF.R.U32.HI R0, RZ, R18, R0 ;  /* 0x00000012ff007219 */ /* 0x000fe40000011600 */
[----:B------:R-:W-:Y:S01]  /*4410*/  ISETP.NE.AND P4, PT, R3, 0x1, PT ;  /* 0x000000010300780c */ /* 0x000fe20003f85270 */
[----:B------:R-:W-:Y:S01]  /*4420*/  IMAD.HI.U32 R13, R10, R7, RZ ;  /* 0x000000070a0d7227 */ /* 0x000fe200078e00ff */
[----:B------:R-:W-:Y:S02]  /*4430*/  SHF.R.U32.HI R9, RZ, R17, R9 ;  /* 0x00000011ff097219 */ /* 0x000fe40000011609 */
[----:B------:R-:W-:Y:S01]  /*4440*/  SEL R0, R19, R0, !P0 ;  /* 0x0000000013007207 */ /* 0x000fe20004000000 */
[----:B------:R-:W-:Y:S01]  /*4450*/  IMAD.HI.U32 R12, R11, R16, RZ ;  /* 0x000000100b0c7227 */ /* 0x000fe200078e00ff */
[----:B------:R-:W-:Y:S03]  /*4460*/  SEL R9, R24, R9, !P4 ;  /* 0x0000000918097207 */ /* 0x000fe60006000000 */
[-C--:B------:R-:W-:Y:S01]  /*4470*/  IMAD.HI.U32 R8, R0, R4.reuse, RZ ;  /* 0x0000000400087227 */ /* 0x080fe200078e00ff */
[----:B------:R-:W-:Y:S03]  /*4480*/  SHF.R.U32.HI R12, RZ, R17, R12 ;  /* 0x00000011ff0c7219 */ /* 0x000fe6000001160c */
[----:B------:R-:W-:Y:S01]  /*4490*/  IMAD.HI.U32 R2, R9, R4, RZ ;  /* 0x0000000409027227 */ /* 0x000fe200078e00ff */
[-C--:B------:R-:W-:Y:S02]  /*44a0*/  @P2 SHF.R.U32.HI R0, RZ, R5.reuse, R8 ;  /* 0x00000005ff002219 */ /* 0x080fe40000011608 */
[----:B------:R-:W-:Y:S02]  /*44b0*/  SHF.R.U32.HI R8, RZ, R18, R13 ;  /* 0x00000012ff087219 */ /* 0x000fe4000001160d */
[----:B------:R-:W-:Y:S01]  /*44c0*/  @P2 SHF.R.U32.HI R9, RZ, R5, R2 ;  /* 0x00000005ff092219 */ /* 0x000fe20000011602 */
[----:B------:R-:W-:Y:S01]  /*44d0*/  IMAD R0, R40, R0, RZ ;  /* 0x0000000028007224 */ /* 0x000fe200078e02ff */
[----:B------:R-:W-:Y:S02]  /*44e0*/  SEL R8, R10, R8, !P0 ;  /* 0x000000080a087207 */ /* 0x000fe40004000000 */
[----:B------:R-:W-:Y:S01]  /*44f0*/  SEL R2, R11, R12, !P4 ;  /* 0x0000000c0b027207 */ /* 0x000fe20006000000 */
[----:B------:R-:W-:Y:S01]  /*4500*/  IMAD R12, R40, R9, RZ ;  /* 0x00000009280c7224 */ /* 0x000fe200078e02ff */
[C---:B------:R-:W-:Y:S01]  /*4510*/  ISETP.GE.AND P0, PT, R8.reuse, R0, PT ;  /* 0x000000000800720c */ /* 0x040fe20003f06270 */
[----:B------:R-:W-:Y:S03]  /*4520*/  IMAD.HI.U32 R0, R8, R4, RZ ;  /* 0x0000000408007227 */ /* 0x000fe600078e00ff */
[----:B------:R-:W-:Y:S02]  /*4530*/  ISETP.GE.OR P0, PT, R2, R12, P0 ;  /* 0x0000000c0200720c */ /* 0x000fe40000706670 */
[-C--:B------:R-:W-:Y:S04]  /*4540*/  SHF.R.U32.HI R0, RZ, R5.reuse, R0 ;  /* 0x00000005ff007219 */ /* 0x080fe80000011600 */
[----:B------:R-:W-:Y:S05]  /*4550*/  SEL R13, R8, R0, !P2 ;  /* 0x00000000080d7207 */ /* 0x000fea0005000000 */
[----:B------:R-:W-:Y:S02]  /*4560*/  IMAD.MOV R12, RZ, RZ, -R13 ;  /* 0x000000ffff0c7224 */ /* 0x000fe400078e0a0d */
[----:B------:R-:W-:Y:S04]  /*4570*/  @!P0 IMAD.HI.U32 R0, R2, R4, RZ ;  /* 0x0000000402008227 */ /* 0x000fe800078e00ff */
[----:B------:R-:W-:Y:S01]  /*4580*/  IMAD R12, R40, R12, R8 ;  /* 0x0000000c280c7224 */ /* 0x000fe200078e0208 */
[----:B------:R-:W-:Y:S04]  /*4590*/  @!P0 SHF.R.U32.HI R0, RZ, R5, R0 ;  /* 0x00000005ff008219 */ /* 0x000fe80000011600 */
[----:B------:R-:W-:Y:S04]  /*45a0*/  @!P0 SEL R0, R2, R0, !P2 ;  /* 0x0000000002008207 */ /* 0x000fe80005000000 */
[----:B------:R-:W-:Y:S01]  /*45b0*/  @!P0 IADD3 R13, PT, PT, R13, -R0, RZ ;  /* 0x800000000d0d8210 */ /* 0x000fe20007ffe0ff */
[----:B------:R-:W-:Y:S01]  /*45c0*/  @!P0 IMAD R0, R9, R12, R0 ;  /* 0x0000000c09008224 */ /* 0x000fe200078e0200 */
[----:B------:R-:W-:Y:S01]  /*45d0*/  IADD3 R9, PT, PT, -R8, RZ, RZ ;  /* 0x000000ff08097210 */ /* 0x000fe20007ffe1ff */
[--C-:B------:R-:W-:Y:S02]  /*45e0*/  IMAD.MOV R12, RZ, RZ, -R2.reuse ;  /* 0x000000ffff0c7224 */ /* 0x100fe400078e0a02 */
[----:B------:R-:W-:Y:S02]  /*45f0*/  @!P0 IMAD R8, R13, R40, R2 ;  /* 0x000000280d088224 */ /* 0x000fe400078e0202 */
[----:B------:R-:W-:Y:S02]  /*4600*/  @!P0 IMAD.MOV.U32 R2, RZ, RZ, R0 ;  /* 0x000000ffff028224 */ /* 0x000fe400078e0000 */
[----:B------:R-:W-:Y:S02]  /*4610*/  IMAD R11, R3, R12, R11 ;  /* 0x0000000c030b7224 */ /* 0x000fe400078e020b */
[----:B------:R-:W-:Y:S02]  /*4620*/  IMAD R10, R6, R9, R10 ;  /* 0x00000009060a7224 */ /* 0x000fe400078e020a */
[----:B------:R-:W-:Y:S02]  /*4630*/  IMAD R11, R2, R3, R11 ;  /* 0x00000003020b7224 */ /* 0x000fe400078e020b */
[----:B------:R-:W-:Y:S02]  /*4640*/  IMAD R10, R8, R6, R10 ;  /* 0x00000006080a7224 */ /* 0x000fe400078e020a */
.L_x_82:
[----:B------:R-:W-:Y:S05]  /*4650*/  BRA.U UP1, `(.L_x_83) ;  /* 0x0000000101107547 */ /* 0x000fea000b800000 */
[----:B------:R-:W-:Y:S04]  /*4660*/  MOV R2, UR6 ;  /* 0x0000000600027c02 */ /* 0x000fe80008000f00 */
[----:B------:R-:W-:Y:S04]  /*4670*/  SHF.L.U32 R2, R2, 0x1f, RZ ;  /* 0x0000001f02027819 */ /* 0x000fe800000006ff */
[----:B------:R-:W2:Y:S02]  /*4680*/  SYNCS.PHASECHK.TRANS64.TRYWAIT P0, [UR7+0x138], R2 ;  /* 0x00013802ff0075a7 */ /* 0x000ea40008001107 */
[----:B--2---:R-:W-:Y:S05]  /*4690*/  @!P0 BRA `(.L_x_84) ;  /* 0x0000004000288947 */ /* 0x004fea0003800000 */
.L_x_83:
[----:B------:R-:W-:Y:S02]  /*46a0*/  R2UR UR11, R15 ;  /* 0x000000000f0b72ca */ /* 0x000fe400000e0000 */
[----:B------:R-:W-:Y:S02]  /*46b0*/  R2UR UR10, R14 ;  /* 0x000000000e0a72ca */ /* 0x000fe400000e0000 */
[----:B------:R-:W-:Y:S04]  /*46c0*/  ISETP.NE.U32.AND P2, PT, RZ, UR4, PT ;  /* 0x00000004ff007c0c */ /* 0x000fe8000bf45070 */
[----:B------:R-:W-:Y:S05]  /*46d0*/  ISETP.NE.AND.EX P2, PT, RZ, UR5, PT, P2 ;  /* 0x00000005ff007c0c */ /* 0x000fea000bf45320 */
[----:B------:R-:W-:Y:S02]  /*46e0*/  USHF.L.U32 UR11, UR11, 0x7, URZ ;  /* 0x000000070b0b7899 */ /* 0x000fe400080006ff */
[----:B------:R-:W-:Y:S01]  /*46f0*/  USHF.L.U32 UR10, UR10, 0x6, URZ ;  /* 0x000000060a0a7899 */ /* 0x000fe200080006ff */
[----:B------:R-:W-:Y:S11]  /*4700*/  BRA.U !UP4, `(.L_x_85) ;  /* 0x000000010c347547 */ /* 0x000ff6000b800000 */
[----:B------:R-:W-:Y:S01]  /*4710*/  UPLOP3.LUT UP0, UPT, UPT, UPT, UP3, 0x80, 0x8 ;  /* 0x000000000008789c */ /* 0x000fe20003f0f030 */
[----:B--2---:R-:W-:Y:S02]  /*4720*/  HFMA2 R0, -RZ, RZ, 0, 5.9604644775390625e-08 ;  /* 0x00000001ff007431 */ /* 0x004fe400000001ff */
[----:B------:R-:W-:Y:S03]  /*4730*/  IMAD.MOV.U32 R88, RZ, RZ, 0x1 ;  /* 0x00000001ff587424 */ /* 0x000fe600078e00ff */
[----:B------:R-:W-:Y:S05]  /*4740*/  PLOP3.LUT P0, PT, PT, PT, UP0, 0x80, 0x8 ;  /* 0x000000000008781c */ /* 0x000fea0003f0f008 */
[----:B------:R-:W2:Y:S01]  /*4750*/  @UP0 LDCU.64 UR14, c[0x0][0x888] ;  /* 0x00011100ff0e07ac */ /* 0x000ea20008000a00 */
[----:B------:R-:W-:Y:S07]  /*4760*/  @UP0 UIMAD UR8, UR36, UR4, URZ ;  /* 0x00000004240802a4 */ /* 0x000fee000f8e02ff */
[----:B------:R-:W-:Y:S01]  /*4770*/  @!P0 PRMT R88, R0, 0x7610, R88 ;  /* 0x0000761000588816 */ /* 0x000fe20000000058 */
[----:B--2---:R-:W-:Y:S03]  /*4780*/  @UP0 UIMAD.WIDE UR14, UR8, 0x4, UR14 ;  /* 0x00000004080e08a5 */ /* 0x004fe6000f8e020e */
[----:B------:R-:W2:Y:S03]  /*4790*/  @!UP0 LDCU UR8, c[0x0][0x880] ;  /* 0x00011000ff0887ac */ /* 0x000ea60008000800 */
[----:B------:R-:W-:Y:S01]  /*47a0*/  IMAD.U32 R8, RZ, RZ, UR14 ;  /* 0x0000000eff087e24 */ /* 0x000fe2000f8e00ff */
[----:B------:R-:W-:Y:S05]  /*47b0*/  MOV R9, UR15 ;  /* 0x0000000f00097c02 */ /* 0x000fea0008000f00 */
[----:B-----5:R3:W5:Y:S02]  /*47c0*/  @P0 LDG.E R49, desc[UR46][R8.64] ;  /* 0x0000002e08310981 */ /* 0x020764000c1e1900 */
[----:B--23--:R-:W-:Y:S07]  /*47d0*/  @!P0 IMAD.U32 R49, RZ, RZ, UR8 ;  /* 0x00000008ff318e24 */ /* 0x00cfee000f8e00ff */
.L_x_85:
[----:B-----5:R-:W-:Y:S01]  /*47e0*/  @!P2 FSETP.EQ.AND P0, PT, R49, RZ, PT ;  /* 0x000000ff3100a20b */ /* 0x020fe20003f02000 */
[----:B------:R-:W-:Y:S01]  /*47f0*/  @!UPT UIADD3 URZ, UPT, UPT, URZ, URZ, URZ ;  /* 0x000000fffffff290 */ /* 0x000fe2000fffe0ff */
[----:B------:R-:W-:Y:S11]  /*4800*/  @!P2 BRA `(.L_x_86) ;  /* 0x000000000014a947 */ /* 0x000ff60003800000 */
[----:B------:R-:W-:Y:S02]  /*4810*/  LOP3.LUT P2, RZ, R88, 0xff, RZ, 0xc0, !PT ;  /* 0x000000ff58ff7812 */ /* 0x000fe4000784c0ff */
[----:B------:R-:W-:Y:S04]  /*4820*/  PLOP3.LUT P0, PT, PT, PT, UP0, 0x80, 0x8 ;  /* 0x000000000008781c */ /* 0x000fe80003f0f008 */
[----:B------:R-:W-:Y:S07]  /*4830*/  PLOP3.LUT P0, PT, P0, PT, PT, 0x8, 0x80 ;  /* 0x000000000080781c */ /* 0x000fee000070e170 */
[----:B------:R-:W-:Y:S11]  /*4840*/  @P2 FSETP.EQ.AND P0, PT, R49, RZ, PT ;  /* 0x000000ff3100220b */ /* 0x000ff60003f02000 */
[----:B------:R-:W-:Y:S02]  /*4850*/  @!UPT UIADD3 URZ, UPT, UPT, URZ, URZ, URZ ;  /* 0x000000fffffff290 */ /* 0x000fe4000fffe0ff */
.L_x_86:
[----:B------:R-:W-:Y:S01]  /*4860*/  ULEA UR15, UR13, UR7, 0x3 ;  /* 0x000000070d0f7291 */ /* 0x000fe2000f8e18ff */
[----:B------:R-:W-:Y:S02]  /*4870*/  SHF.L.U32 R9, R29, 0x1f, RZ ;  /* 0x0000001f1d097819 */ /* 0x000fe400000006ff */
[----:B------:R-:W-:Y:S04]  /*4880*/  ELECT P4, URZ, PT ;  /* 0x0000000000ff782f */ /* 0x000fe80003880000 */
[----:B------:R-:W-:Y:S02]  /*4890*/  PLOP3.LUT P4, PT, P0, P4, PT, 0xf2, 0x2f ;  /* 0x00000000002f781c */ /* 0x000fe40000789e72 */
[----:B------:R-:W3:Y:S11]  /*48a0*/  SYNCS.PHASECHK.TRANS64.TRYWAIT P2, [UR15+0x118], R9 ;  /* 0x00011809ff0075a7 */ /* 0x000ef6000804110f */
[----:B-1----:R-:W-:Y:S05]  /*48b0*/  @!P4 IADD3 R8, P0, PT, R30, 0x580, RZ ;  /* 0x000005801e08c810 */ /* 0x002fea0007f1e0ff */
[----:B--2---:R-:W-:Y:S01]  /*48c0*/  @!P4 IMAD.X R2, RZ, RZ, R31, P0 ;  /* 0x000000ffff02c224 */ /* 0x004fe200000e061f */
[----:B---3--:R-:W-:Y:S07]  /*48d0*/  @!P2 BRA `(.L_x_87) ;  /* 0x0000003c00b0a947 */ /* 0x008fee0003800000 */
.L_x_182:
[----:B------:R-:W2:Y:S01]  /*48e0*/  LDC.64 R12, c[0x0][0xb18] ;  /* 0x0002c600ff0c7b82 */ /* 0x000ea20000000a00 */
[----:B------:R-:W-:Y:S01]  /*48f0*/  @!P4 R2UR UR8, R2 ;  /* 0x000000000208c2ca */ /* 0x000fe200000e0000 */
[----:B------:R-:W-:Y:S01]  /*4900*/  VOTEU.ALL UP2, P4 ;  /* 0x0000000000ff7886 */ /* 0x000fe20002040000 */
[----:B------:R-:W-:Y:S01]  /*4910*/  @!P4 R2UR UR9, R8 ;  /* 0x000000000809c2ca */ /* 0x000fe200000e0000 */
[----:B------:R-:W-:Y:S01]  /*4920*/  VOTEU.ALL UP1, P4 ;  /* 0x0000000000ff7886 */ /* 0x000fe20002020000 */
[----:B-1----:R-:W-:Y:S03]  /*4930*/  @!P4 IMAD.MOV.U32 R0, RZ, RZ, 0x2000 ;  /* 0x00002000ff00c424 */ /* 0x002fe600078e00ff */
[----:B------:R-:W1:Y:S01]  /*4940*/  @!P1 LDC R2, c[0x0][0xb0c] ;  /* 0x0002c300ff029b82 */ /* 0x000e620000000800 */
[----:B------:R-:W-:Y:S01]  /*4950*/  UMOV UR20, 0x0 ;  /* 0x0000000000147882 */ /* 0x000fe20000000000 */
[----:B------:R-:W-:Y:S01]  /*4960*/  UMOV UR21, 0x10000000 ;  /* 0x1000000000157882 */ /* 0x000fe20000000000 */
[----:B------:R-:W-:Y:S01]  /*4970*/  UMOV UR12, UR36 ;  /* 0x00000024000c7c82 */ /* 0x000fe20008000000 */
[----:B------:R-:W-:Y:S01]  /*4980*/  UIADD3 UR14, UPT, UPT, UR13, 0x1, URZ ;  /* 0x000000010d0e7890 */ /* 0x000fe2000fffe0ff */
[----:B------:R-:W-:Y:S01]  /*4990*/  @P3 SHF.R.U32.HI R26, RZ, 0x10, R21 ;  /* 0x00000010ff1a3819 */ /* 0x000fe20000011615 */
[----:B------:R-:W-:Y:S02]  /*49a0*/  VIADD R28, R28, 0x1 ;  /* 0x000000011c1c7836 */ /* 0x000fe40000000000 */
[----:B------:R-:W-:Y:S01]  /*49b0*/  IMAD.U32 R9, RZ, RZ, UR8 ;  /* 0x00000008ff097e24 */ /* 0x000fe2000f8e00ff */
[----:B------:R-:W-:Y:S01]  /*49c0*/  @!UP2 ULEA UR8, UR13, UR7, 0xd ;  /* 0x000000070d08a291 */ /* 0x000fe2000f8e68ff */
[----:B------:R-:W-:Y:S01]  /*49d0*/  IMAD.U32 R8, RZ, RZ, UR9 ;  /* 0x00000009ff087e24 */ /* 0x000fe2000f8e00ff */
[----:B------:R-:W-:Y:S02]  /*49e0*/  UIADD3 UR9, UPT, UPT, UR15, 0x100, URZ ;  /* 0x000001000f097890 */ /* 0x000fe4000fffe0ff */
[----:B------:R-:W-:Y:S01]  /*49f0*/  @!P4 R2UR UR19, R9 ;  /* 0x000000000913c2ca */ /* 0x000fe200000e0000 */
[----:B------:R-:W-:Y:S01]  /*4a00*/  @!UP2 UIADD3 UR8, UPT, UPT, UR8, 0x200, URZ ;  /* 0x000002000808a890 */ /* 0x000fe2000fffe0ff */
[----:B------:R-:W-:Y:S01]  /*4a10*/  @!P4 R2UR UR18, R8 ;  /* 0x000000000812c2ca */ /* 0x000fe200000e0000 */
[----:B------:R-:W-:Y:S01]  /*4a20*/  UISETP.NE.AND UP5, UPT, UR14, 0x3, UPT ;  /* 0x000000030e00788c */ /* 0x000fe2000bfa5270 */
[----:B------:R-:W3:Y:S01]  /*4a30*/  LDC.64 R8, c[0x0][0xb10] ;  /* 0x0002c400ff087b82 */ /* 0x000ee20000000a00 */
[----:B------:R-:W-:Y:S02]  /*4a40*/  UPRMT UR16, UR37, 0x654, UR9 ;  /* 0x0000065425107896 */ /* 0x000fe40008000009 */
[----:B------:R-:W-:Y:S02]  /*4a50*/  USEL UR17, URZ, 0x1, UP5 ;  /* 0x00000001ff117887 */ /* 0x000fe4000a800000 */
[----:B------:R-:W-:Y:S04]  /*4a60*/  USEL UR14, UR14, URZ, UP5 ;  /* 0x000000ff0e0e7287 */ /* 0x000fe8000a800000 */
[----:B------:R-:W-:Y:S01]  /*4a70*/  ULEA UR13, UR14, UR7, 0x3 ;  /* 0x000000070e0d7291 */ /* 0x000fe2000f8e18ff */
[----:B------:R-:W-:Y:S01]  /*4a80*/  LOP3.LUT R29, R29, UR17, RZ, 0x3c, !PT ;  /* 0x000000111d1d7c12 */ /* 0x000fe2000f8e3cff */
[----:B------:R1:W-:Y:S01]  /*4a90*/  @!UP1 UTMALDG.3D [UR8], [UR18], desc[UR20] ;  /* 0x00001408120095b4 */ /* 0x0003e20008011000 */
[----:B------:R5:W-:Y:S02]  /*4aa0*/  @!P4 SYNCS.ARRIVE.TRANS64.RED.A0TR RZ, [UR15+0x100], R0 ;  /* 0x00010000ffffc9a7 */ /* 0x000be4000830040f */
[----:B------:R-:W-:Y:S01]  /*4ab0*/  SHF.L.U32 R14, R29, 0x1f, RZ ;  /* 0x0000001f1d0e7819 */ /* 0x000fe200000006ff */
[C---:B---3--:R-:W-:Y:S01]  /*4ac0*/  @!P1 IMAD.HI.U32 R8, R11.reuse, R8, RZ ;  /* 0x000000080b089227 */ /* 0x048fe200078e00ff */
[----:B--2---:R-:W-:Y:S02]  /*4ad0*/  @!P1 ISETP.NE.AND P0, PT, R12, 0x1, PT ;  /* 0x000000010c00980c */ /* 0x004fe40003f05270 */
[----:B-1----:R-:W-:Y:S01]  /*4ae0*/  @!P1 ISETP.NE.AND P2, PT, R2, 0x1, PT ;  /* 0x000000010200980c */ /* 0x002fe20003f45270 */
[----:B------:R-:W-:Y:S01]  /*4af0*/  SYNCS.ARRIVE.TRANS64.RED.A1T0 RZ, [UR16], RZ ;  /* 0x000000ffffff79a7 */ /* 0x000fe20008100410 */
[C---:B------:R-:W-:Y:S01]  /*4b00*/  @!P1 IMAD.HI.U32 R13, R10.reuse, R13, RZ ;  /* 0x0000000d0a0d9227 */ /* 0x040fe200078e00ff */
[----:B------:R-:W-:Y:S04]  /*4b10*/  @!P1 SHF.R.U32.HI R8, RZ, R9, R8 ;  /* 0x00000009ff089219 */ /* 0x000fe80000011608 */
[----:B------:R-:W-:Y:S01]  /*4b20*/  @!P1 SEL R8, R11, R8, !P2 ;  /* 0x000000080b089207 */ /* 0x000fe20005000000 */
[----:B------:R-:W1:Y:S01]  /*4b30*/  SYNCS.PHASECHK.TRANS64.TRYWAIT P5, [UR13+0x118], R14 ;  /* 0x0001180eff0075a7 */ /* 0x000e6200080a110d */
[----:B-----5:R-:W2:Y:S02]  /*4b40*/  @!P1 LDC R0, c[0x0][0xb20] ;  /* 0x0002c800ff009b82 */ /* 0x020ea40000000800 */
[----:B--2---:R-:W-:Y:S04]  /*4b50*/  @!P1 SHF.R.U32.HI R0, RZ, R0, R13 ;  /* 0x00000000ff009219 */ /* 0x004fe8000001160d */
[----:B------:R-:W-:Y:S05]  /*4b60*/  @!P1 SEL R9, R10, R0, !P0 ;  /* 0x000000000a099207 */ /* 0x000fea0004000000 */
[----:B------:R-:W-:Y:S02]  /*4b70*/  @!P1 IMAD.IADD R0, R9, 0x1, -R8 ;  /* 0x0000000109009824 */ /* 0x000fe400078e0a08 */
[----:B------:R-:W-:Y:S02]  /*4b80*/  @!P1 IMAD.IADD R8, R8, 0x1, -R9 ;  /* 0x0000000108089824 */ /* 0x000fe400078e0a09 */
[----:B------:R-:W-:Y:S02]  /*4b90*/  @!P1 IMAD R11, R0, R2, R11 ;  /* 0x00000002000b9224 */ /* 0x000fe400078e020b */
[----:B------:R-:W-:Y:S01]  /*4ba0*/  @!P1 IMAD R10, R8, R12, R10 ;  /* 0x0000000c080a9224 */ /* 0x000fe200078e020a */
[----:B-1----:R-:W-:Y:S06]  /*4bb0*/  @!P5 BRA `(.L_x_88) ;  /* 0x0000003c0010d947 */ /* 0x002fec0003800000 */
.L_x_184:
[----:B------:R-:W-:Y:S01]  /*4bc0*/  @!P4 IADD3 R2, P0, PT, R30, 0x580, RZ ;  /* 0x000005801e02c810 */ /* 0x000fe20007f1e0ff */
[----:B------:R-:W-:Y:S01]  /*4bd0*/  UMOV UR18, 0x0 ;  /* 0x0000000000127882 */ /* 0x000fe20000000000 */
[----:B------:R-:W-:Y:S01]  /*4be0*/  UMOV UR19, 0x10000000 ;  /* 0x1000000000137882 */ /* 0x000fe20000000000 */
[----:B------:R-:W-:Y:S01]  /*4bf0*/  VOTEU.ALL UP1, P4 ;  /* 0x0000000000ff7886 */ /* 0x000fe20002020000 */
[----:B------:R-:W-:Y:S01]  /*4c00*/  @!P4 R2UR UR9, R2 ;  /* 0x000000000209c2ca */ /* 0x000fe200000e0000 */
[----:B-1----:R-:W-:Y:S01]  /*4c10*/  @!P4 IMAD.X R0, RZ, RZ, R31, P0 ;  /* 0x000000ffff00c224 */ /* 0x002fe200000e061f */
[----:B------:R-:W-:Y:S01]  /*4c20*/  UMOV UR12, UR36 ;  /* 0x00000024000c7c82 */ /* 0x000fe20008000000 */
[----:B------:R-:W-:Y:S01]  /*4c30*/  @P3 R2UR UR36, R26 ;  /* 0x000000001a2432ca */ /* 0x000fe200000e0000 */
[----:B------:R-:W-:Y:S01]  /*4c40*/  @!UP1 ULEA UR15, UR14, UR7, 0xd ;  /* 0x000000070e0f9291 */ /* 0x000fe2000f8e68ff */
[----:B------:R-:W-:Y:S01]  /*4c50*/  ISETP.NE.AND P0, PT, R28, 0x2, PT ;  /* 0x000000021c00780c */ /* 0x000fe20003f05270 */
[----:B------:R-:W-:Y:S01]  /*4c60*/  @!UP1 UIADD3 UR10, UPT, UPT, UR10, 0x20, URZ ;  /* 0x000000200a0a9890 */ /* 0x000fe2000fffe0ff */
[----:B------:R-:W-:Y:S01]  /*4c70*/  @!P4 R2UR UR8, R0 ;  /* 0x000000000008c2ca */ /* 0x000fe200000e0000 */
[----:B------:R-:W-:Y:S01]  /*4c80*/  IMAD.IADD R14, R10, 0x1, R86 ;  /* 0x000000010a0e7824 */ /* 0x000fe200078e0256 */
[----:B------:R-:W-:Y:S01]  /*4c90*/  SEL R0, RZ, 0x1, P0 ;  /* 0x00000001ff007807 */ /* 0x000fe20000000000 */
[----:B------:R-:W-:Y:S01]  /*4ca0*/  IMAD.IADD R15, R11, 0x1, R87 ;  /* 0x000000010b0f7824 */ /* 0x000fe200078e0257 */
[----:B------:R-:W-:Y:S02]  /*4cb0*/  SEL R28, R28, RZ, P0 ;  /* 0x000000ff1c1c7207 */ /* 0x000fe40000000000 */
[----:B------:R-:W-:Y:S01]  /*4cc0*/  IMAD.U32 R8, RZ, RZ, UR9 ;  /* 0x00000009ff087e24 */ /* 0x000fe2000f8e00ff */
[----:B------:R-:W-:Y:S01]  /*4cd0*/  UIADD3 UR9, UPT, UPT, UR13, 0x100, URZ ;  /* 0x000001000d097890 */ /* 0x000fe2000fffe0ff */
[----:B------:R-:W-:Y:S03]  /*4ce0*/  LOP3.LUT R27, R27, R0, RZ, 0x3c, !PT ;  /* 0x000000001b1b7212 */ /* 0x000fe600078e3cff */
[----:B------:R-:W-:Y:S02]  /*4cf0*/  @!P4 R2UR UR16, R8 ;  /* 0x000000000810c2ca */ /* 0x000fe400000e0000 */
[----:B------:R-:W-:Y:S01]  /*4d00*/  IMAD.U32 R9, RZ, RZ, UR8 ;  /* 0x00000008ff097e24 */ /* 0x000fe2000f8e00ff */
[----:B------:R-:W-:Y:S01]  /*4d10*/  @!UP1 UIADD3 UR8, UPT, UPT, UR15, 0x200, URZ ;  /* 0x000002000f089890 */ /* 0x000fe2000fffe0ff */
[----:B------:R-:W-:Y:S01]  /*4d20*/  VOTEU.ALL UP1, P4 ;  /* 0x0000000000ff7886 */ /* 0x000fe20002020000 */
[----:B------:R-:W-:Y:S02]  /*4d30*/  UPRMT UR15, UR37, 0x654, UR9 ;  /* 0x00000654250f7896 */ /* 0x000fe40008000009 */
[----:B------:R-:W-:Y:S11]  /*4d40*/  @!P4 R2UR UR17, R9 ;  /* 0x000000000911c2ca */ /* 0x000ff600000e0000 */
[----:B------:R-:W-:Y:S02]  /*4d50*/  @!UPT UIADD3 URZ, UPT, UPT, URZ, URZ, URZ ;  /* 0x000000fffffff290 */ /* 0x000fe4000fffe0ff */
[----:B------:R2:W-:Y:S01]  /*4d60*/  @!UP1 UTMALDG.3D [UR8], [UR16], desc[UR18] ;  /* 0x00001208100095b4 */ /* 0x0005e20008011000 */
[----:B------:R2:W-:Y:S01]  /*4d70*/  @!P4 SYNCS.ARRIVE.TRANS64.RED.A0TR RZ, [UR13+0x100], R25 ;  /* 0x00010019ffffc9a7 */ /* 0x0005e2000830040d */
[----:B------:R-:W-:Y:S04]  /*4d80*/  UIADD3 UR13, UPT, UPT, UR14, 0x1, URZ ;  /* 0x000000010e0d7890 */ /* 0x000fe8000fffe0ff */
[----:B------:R-:W-:Y:S04]  /*4d90*/  UISETP.NE.AND UP1, UPT, UR13, 0x3, UPT ;  /* 0x000000030d00788c */ /* 0x000fe8000bf25270 */
[----:B------:R-:W-:Y:S02]  /*4da0*/  USEL UR14, URZ, 0x1, UP1 ;  /* 0x00000001ff0e7887 */ /* 0x000fe40008800000 */
[----:B------:R-:W-:Y:S02]  /*4db0*/  USEL UR13, UR13, URZ, UP1 ;  /* 0x000000ff0d0d7287 */ /* 0x000fe40008800000 */
[----:B------:R-:W-:Y:S02]  /*4dc0*/  UPLOP3.LUT UP1, UPT, UPT, UPT, UPT, 0x80, 0x8 ;  /* 0x000000000008789c */ /* 0x000fe40003f2f070 */
[----:B------:R-:W-:Y:S01]  /*4dd0*/  LOP3.LUT R29, R29, UR14, RZ, 0x3c, !PT ;  /* 0x0000000e1d1d7c12 */ /* 0x000fe2000f8e3cff */
[----:B------:R-:W-:Y:S01]  /*4de0*/  SYNCS.ARRIVE.TRANS64.RED.A1T0 RZ, [UR15], RZ ;  /* 0x000000ffffff79a7 */ /* 0x000fe2000810040f */
[----:B------:R-:W-:Y:S07]  /*4df0*/  @P3 BRA `(.L_x_89) ;  /* 0xfffffff4001c3947 */ /* 0x000fee000383ffff */
[----:B------:R-:W-:Y:S01]  /*4e00*/  UIADD3 UR7, UPT, UPT, UR7, 0x118, URZ ;  /* 0x0000011807077890 */ /* 0x000fe2000fffe0ff */
[----:B------:R-:W-:-:S03]  /*4e10*/  SHF.L.U32 R2, R29, 0x1f, RZ ;  /* 0x0000001f1d027819 */ /* 0x000fc600000006ff */
[----:B------:R-:W-:-:S09]  /*4e20*/  ULEA UR4, UR13, UR7, 0x3 ;  /* 0x000000070d047291 */ /* 0x000fd2000f8e18ff */
[----:B------:R-:W1:Y:S02]  /*4e30*/  SYNCS.PHASECHK.TRANS64.TRYWAIT P0, [UR4], R2 ;  /* 0x00000002ff0075a7 */ /* 0x000e640008001104 */
[----:B-1----:R-:W-:Y:S05]  /*4e40*/  @!P0 BRA `(.L_x_90) ;  /* 0x0000003800848947 */ /* 0x002fea0003800000 */
.L_x_186:
        /* <DEDUP_REMOVED lines=9> */
.L_x_188:
[----:B------:R-:W-:-:S04]  /*4ee0*/  UIADD3 UR5, UPT, UPT, UR5, 0x1, URZ ;  /* 0x0000000105057890 */ /* 0x000fc8000fffe0ff */
[----:B------:R-:W-:-:S04]  /*4ef0*/  UISETP.NE.AND UP0, UPT, UR5, 0x3, UPT ;  /* 0x000000030500788c */ /* 0x000fc8000bf05270 */
[----:B------:R-:W-:Y:S02]  /*4f00*/  USEL UR4, URZ, 0x1, UP0 ;  /* 0x00000001ff047887 */ /* 0x000fe40008000000 */
[----:B------:R-:W-:-:S04]  /*4f10*/  USEL UR5, UR5, URZ, UP0 ;  /* 0x000000ff05057287 */ /* 0x000fc80008000000 */
[----:B------:R-:W-:Y:S01]  /*4f20*/  ULEA UR5, UR5, UR7, 0x3 ;  /* 0x0000000705057291 */ /* 0x000fe2000f8e18ff */
[----:B-1----:R-:W-:-:S04]  /*4f30*/  LOP3.LUT R2, R29, UR4, RZ, 0x3c, !PT ;  /* 0x000000041d027c12 */ /* 0x002fc8000f8e3cff */
[----:B------:R-:W-:Y:S01]  /*4f40*/  SHF.L.U32 R2, R2, 0x1f, RZ ;  /* 0x0000001f02027819 */ /* 0x000fe200000006ff */
[----:B------:R-:W-:-:S07]  /*4f50*/  IMAD.U32 R0, RZ, RZ, UR5 ;  /* 0x00000005ff007e24 */ /* 0x000fce000f8e00ff */
.L_x_92:
[----:B-1----:R1:W3:Y:S02]  /*4f60*/  SYNCS.PHASECHK.TRANS64.TRYWAIT P0, [R0+URZ], R2 ;  /* 0x00000002000075a7 */ /* 0x0022e400080011ff */
[----:B---3--:R-:W-:Y:S05]  /*4f70*/  @!P0 NANOSLEEP.SYNCS 0x989680 ;  /* 0x009896800000895d */ /* 0x008fea0003900000 */
[----:B------:R-:W3:Y:S02]  /*4f80*/  @!P0 SYNCS.PHASECHK.TRANS64 P0, [R0+URZ], R2 ;  /* 0x00000002000085a7 */ /* 0x000ee400080010ff */
[----:B--23--:R-:W-:Y:S05]  /*4f90*/  @P0 EXIT ;  /* 0x000000000000094d */ /* 0x00cfea0003800000 */
[----:B------:R-:W-:Y:S05]  /*4fa0*/  BRA `(.L_x_92) ;  /* 0xfffffffc00ec7947 */ /* 0x000fea000383ffff */
.L_x_80:
[----:B------:R-:W-:-:S06]  /*4fb0*/  UISETP.GE.AND UP1, UPT, UR8, 0x4, UPT ;  /* 0x000000040800788c */ /* 0x000fcc000bf26270 */
[----:B------:R-:W-:-:S13]  /*4fc0*/  PLOP3.LUT P0, PT, PT, PT, UP1, 0x80, 0x8 ;  /* 0x000000000008781c */ /* 0x000fda0003f0f018 */
[----:B------:R-:W-:Y:S05]  /*4fd0*/  @!P0 EXIT ;  /* 0x000000000000894d */ /* 0x000fea0003800000 */
[----:B------:R-:W-:Y:S01]  /*4fe0*/  BAR.SYNC.DEFER_BLOCKING 0x6, 0xa0 ;  /* 0x0182800000007b1d */ /* 0x000fe20000010000 */
[C---:B------:R-:W-:Y:S01]  /*4ff0*/  IMAD.SHL.U32 R2, R93.reuse, 0x20, RZ ;  /* 0x000000205d027824 */ /* 0x040fe200078e00ff */
[C---:B------:R-:W-:Y:S01]  /*5000*/  LOP3.LUT R94, R93.reuse, 0x2, RZ, 0xc0, !PT ;  /* 0x000000025d5e7812 */ /* 0x040fe200078ec0ff */
[C---:B------:R-:W-:Y:S01]  /*5010*/  IMAD.SHL.U32 R99, R93.reuse, 0x4, RZ ;  /* 0x000000045d637824 */ /* 0x040fe200078e00ff */
[C---:B------:R-:W-:Y:S01]  /*5020*/  LOP3.LUT R100, R93.reuse, 0x60, RZ, 0xc0, !PT ;  /* 0x000000605d647812 */ /* 0x040fe200078ec0ff */
[C---:B------:R-:W-:Y:S01]  /*5030*/  IMAD.U32 R46, R93.reuse, 0x10000, RZ ;  /* 0x000100005d2e7824 */ /* 0x040fe200078e00ff */
[----:B------:R-:W-:Y:S02]  /*5040*/  UMOV UR48, 0x400 ;  /* 0x0000040000307882 */ /* 0x000fe40000000000 */
[----:B------:R-:W1:Y:S01]  /*5050*/  LDC R91, c[0x0][0x370] ;  /* 0x0000dc00ff5b7b82 */ /* 0x000e620000000800 */
[----:B------:R-:W-:Y:S01]  /*5060*/  ULEA UR48, UR37, UR48, 0x18 ;  /* 0x0000003025307291 */ /* 0x000fe2000f8ec0ff */
[----:B------:R-:W-:Y:S01]  /*5070*/  LOP3.LUT R3, R2, 0xc0, RZ, 0xc0, !PT ;  /* 0x000000c002037812 */ /* 0x000fe200078ec0ff */
[----:B------:R-:W-:Y:S01]  /*5080*/  IMAD.MOV.U32 R45, RZ, RZ, RZ ;  /* 0x000000ffff2d7224 */ /* 0x000fe200078e00ff */
[----:B------:R-:W-:Y:S01]  /*5090*/  LOP3.LUT R93, R93, 0x4, RZ, 0xc0, !PT ;  /* 0x000000045d5d7812 */ /* 0x000fe200078ec0ff */
[----:B------:R-:W-:Y:S01]  /*50a0*/  UIADD3 UR52, UPT, UPT, UR48, 0x200, URZ ;  /* 0x0000020030347890 */ /* 0x000fe2000fffe0ff */
[----:B------:R-:W-:-:S02]  /*50b0*/  LOP3.LUT R99, R3, 0x18, R99, 0xf8, !PT ;  /* 0x0000001803637812 */ /* 0x000fc400078ef863 */
[----:B------:R-:W-:Y:S01]  /*50c0*/  CS2R R96, SRZ ;  /* 0x0000000000607805 */ /* 0x000fe2000001ff00 */
[----:B------:R-:W2:Y:S01]  /*50d0*/  LDC R42, c[0x0][0xb0c] ;  /* 0x0002c300ff2a7b82 */ /* 0x000ea20000000800 */
[----:B------:R-:W-:Y:S01]  /*50e0*/  LOP3.LUT R46, R46, 0x600000, RZ, 0xc0, !PT ;  /* 0x006000002e2e7812 */ /* 0x000fe200078ec0ff */
[----:B------:R-:W-:Y:S01]  /*50f0*/  IMAD.MOV.U32 R103, RZ, RZ, RZ ;  /* 0x000000ffff677224 */ /* 0x000fe200078e00ff */
[----:B------:R-:W-:Y:S01]  /*5100*/  IADD3 R98, PT, PT, -R93, 0x2, RZ ;  /* 0x000000025d627810 */ /* 0x000fe20007ffe1ff */
[----:B------:R-:W-:Y:S01]  /*5110*/  IMAD.MOV R94, RZ, RZ, -R94 ;  /* 0x000000ffff5e7224 */ /* 0x000fe200078e0a5e */
[----:B------:R-:W-:Y:S01]  /*5120*/  LOP3.LUT R99, R99, 0xf20, R2, 0xf8, !PT ;  /* 0x00000f2063637812 */ /* 0x000fe200078ef802 */
[----:B------:R-:W-:Y:S01]  /*5130*/  IMAD.MOV R93, RZ, RZ, -R93 ;  /* 0x000000ffff5d7224 */ /* 0x000fe200078e0a5d */
[----:B------:R-:W4:Y:S01]  /*5140*/  LDCU.64 UR54, c[0x0][0x348] ;  /* 0x00006900ff3677ac */ /* 0x000f220008000a00 */
[----:B------:R-:W1:Y:S01]  /*5150*/  LDC R89, c[0x0][0xb20] ;  /* 0x0002c800ff597b82 */ /* 0x000e620000000800 */
[----:B------:R-:W3:Y:S01]  /*5160*/  LDS R0, [UR48+0x1f0] ;  /* 0x0001f030ff007984 */ /* 0x000ee20008000800 */
[----:B------:R-:W-:Y:S01]  /*5170*/  IMAD.SHL.U32 R98, R98, 0x10, RZ ;  /* 0x0000001062627824 */ /* 0x000fe200078e00ff */
[----:B------:R-:W-:Y:S01]  /*5180*/  LEA R99, R99, UR52, 0x1 ;  /* 0x0000003463637c11 */ /* 0x000fe2000f8e08ff */
[----:B------:R-:W-:Y:S01]  /*5190*/  UMOV UR51, 0x1 ;  /* 0x0000000100337882 */ /* 0x000fe20000000000 */
[----:B------:R-:W-:Y:S01]  /*51a0*/  UMOV UR56, URZ ;  /* 0x000000ff00387c82 */ /* 0x000fe20008000000 */
[----:B------:R-:W1:Y:S02]  /*51b0*/  LDCU.64 UR38, c[0x0][0x888] ;  /* 0x00011100ff2677ac */ /* 0x000e640008000a00 */
[----:B------:R-:W1:Y:S01]  /*51c0*/  LDC R41, c[0x0][0xb30] ;  /* 0x0002cc00ff297b82 */ /* 0x000e620000000800 */
[----:B------:R-:W1:Y:S01]  /*51d0*/  LDCU.64 UR44, c[0x0][0x890] ;  /* 0x00011200ff2c77ac */ /* 0x000e620008000a00 */
[----:B------:R-:W-:Y:S01]  /*51e0*/  UMOV UR50, URZ ;  /* 0x000000ff00327c82 */ /* 0x000fe20008000000 */
[----:B------:R-:W-:-:S05]  /*51f0*/  UMOV UR49, URZ ;  /* 0x000000ff00317c82 */ /* 0x000fca0008000000 */
[----:B------:R-:W1:Y:S08]  /*5200*/  LDC.64 R84, c[0x0][0xb10] ;  /* 0x0002c400ff547b82 */ /* 0x000e700000000a00 */
[----:B------:R-:W1:Y:S08]  /*5210*/  LDC.64 R38, c[0x0][0xb18] ;  /* 0x0002c600ff267b82 */ /* 0x000e700000000a00 */
[----:B------:R-:W1:Y:S08]  /*5220*/  LDC.64 R36, c[0x0][0xb28] ;  /* 0x0002ca00ff247b82 */ /* 0x000e700000000a00 */
[----:B------:R-:W1:Y:S01]  /*5230*/  LDC.64 R82, c[0x0][0x8b0] ;  /* 0x00022c00ff527b82 */ /* 0x000e620000000a00 */
[----:B---3--:R-:W-:-:S07]  /*5240*/  IMAD.IADD R46, R0, 0x1, R46 ;  /* 0x00000001002e7824 */ /* 0x008fce00078e022e */
[----:B------:R-:W3:Y:S08]  /*5250*/  LDC.64 R80, c[0x0][0x8a8] ;  /* 0x00022a00ff507b82 */ /* 0x000ef00000000a00 */
[----:B--2-4-:R-:W1:Y:S02]  /*5260*/  LDC R90, c[0x0][0x374] ;  /* 0x0000dd00ff5a7b82 */ /* 0x014e640000000800 */
.L_x_123:
[C---:B------:R-:W-:Y:S02]  /*5270*/  LEA R0, R103.reuse, UR48, 0x3 ;  /* 0x0000003067007c11 */ /* 0x040fe4000f8e18ff */
[----:B------:R-:W-:Y:S02]  /*5280*/  SHF.L.U32 R2, R96, 0x1f, RZ ;  /* 0x0000001f60027819 */ /* 0x000fe400000006ff */
[----:B------:R-:W-:Y:S02]  /*5290*/  LEA R16, R103, UR48, 0x4 ;  /* 0x0000003067107c11 */ /* 0x000fe4000f8e20ff */
[----:B------:R-:W2:Y:S02]  /*52a0*/  SYNCS.PHASECHK.TRANS64.TRYWAIT P0, [R0+URZ+0x140], R2 ;  /* 0x00014002000075a7 */ /* 0x000ea400080011ff */
[----:B--2---:R-:W-:Y:S05]  /*52b0*/  @!P0 BRA `(.L_x_93) ;  /* 0x0000003400988947 */ /* 0x004fea0003800000 */
.L_x_189:
[----:B------:R-:W4:Y:S01]  /*52c0*/  LDC.64 R10, c[0x0][0xb10] ;  /* 0x0002c400ff0a7b82 */ /* 0x000f220000000a00 */
[----:B------:R-:W3:Y:S01]  /*52d0*/  LDS.128 R16, [R16+0x1d0] ;  /* 0x0001d00010107984 */ /* 0x000ee20000000c00 */
[----:B-1----:R-:W-:Y:S01]  /*52e0*/  ISETP.NE.AND P1, PT, R41, 0x1, PT ;  /* 0x000000012900780c */ /* 0x002fe20003f25270 */
[----:B--2---:R-:W-:Y:S01]  /*52f0*/  VIADD R0, R0, 0x150 ;  /* 0x0000015000007836 */ /* 0x004fe20000000000 */
[----:B------:R-:W-:Y:S04]  /*5300*/  ISETP.GE.AND P0, PT, R40, 0x1, PT ;  /* 0x000000012800780c */ /* 0x000fe80003f06270 */
[----:B------:R-:W1:Y:S01]  /*5310*/  LDC.64 R8, c[0x0][0xb18] ;  /* 0x0002c600ff087b82 */ /* 0x000e620000000a00 */
[----:B------:R-:W-:Y:S01]  /*5320*/  PRMT R0, RZ, 0x654, R0 ;  /* 0x00000654ff007816 */ /* 0x000fe20000000000 */
[----:B------:R-:W-:Y:S01]  /*5330*/  @!PT LDS RZ, [RZ] ;  /* 0x00000000fffff984 */ /* 0x000fe20000000800 */
[----:B------:R-:W-:Y:S01]  /*5340*/  @!PT LDS RZ, [RZ] ;  /* 0x00000000fffff984 */ /* 0x000fe20000000800 */
[----:B------:R-:W-:Y:S01]  /*5350*/  @!PT LDS RZ, [RZ] ;  /* 0x00000000fffff984 */ /* 0x000fe20000000800 */
[----:B------:R-:W-:Y:S01]  /*5360*/  @!PT LDS RZ, [RZ] ;  /* 0x00000000fffff984 */ /* 0x000fe20000000800 */
[----:B------:R2:W-:Y:S06]  /*5370*/  MEMBAR.ALL.CTA ;  /* 0x0000000000007992 */ /* 0x0005ec0000008000 */
[----:B--2---:R-:W2:Y:S01]  /*5380*/  FENCE.VIEW.ASYNC.S ;  /* 0x00000000000073c6 */ /* 0x004ea20000000000 */
[----:B------:R-:W1:Y:S08]  /*5390*/  @!P1 LDC R12, c[0x0][0xb20] ;  /* 0x0002c800ff0c9b82 */ /* 0x000e700000000800 */
[----:B------:R-:W1:Y:S01]  /*53a0*/  @!P1 LDC R7, c[0x0][0xb0c] ;  /* 0x0002c300ff079b82 */ /* 0x000e620000000800 */
[----:B--2---:R2:W-:Y:S01]  /*53b0*/  SYNCS.ARRIVE.TRANS64.RED.A1T0 RZ, [R0+URZ], RZ ;  /* 0x000000ff00ff79a7 */ /* 0x0045e200081004ff */
[----:B---3--:R-:W-:Y:S04]  /*53c0*/  LOP3.LUT P4, RZ, R18, 0x1, RZ, 0xc0, !PT ;  /* 0x0000000112ff7812 */ /* 0x008fe8000788c0ff */
[----:B------:R-:W-:Y:S09]  /*53d0*/  P2R R101, PR, RZ, 0x10 ;  /* 0x00000010ff657803 */ /* 0x000ff20000000000 */
[----:B------:R-:W-:Y:S02]  /*53e0*/  @P4 MOV R44, R16 ;  /* 0x00000010002c4202 */ /* 0x000fe40000000f00 */
[----:B------:R-:W-:Y:S01]  /*53f0*/  @P4 LOP3.LUT R43, R17, 0xffff, RZ, 0xc0, !PT ;  /* 0x0000ffff112b4812 */ /* 0x000fe200078ec0ff */
[----:B--2-4-:R-:W-:Y:S06]  /*5400*/  @!P0 BRA `(.L_x_94) ;  /* 0x0000000000a48947 */ /* 0x014fec0003800000 */
[----:B------:R-:W-:Y:S01]  /*5410*/  IMAD.HI.U32 R0, R90, R39, RZ ;  /* 0x000000275a007227 */ /* 0x000fe200078e00ff */
[----:B------:R-:W-:Y:S02]  /*5420*/  ISETP.NE.AND P0, PT, R38, 0x1, PT ;  /* 0x000000012600780c */ /* 0x000fe40003f05270 */
[----:B------:R-:W-:Y:S01]  /*5430*/  ISETP.NE.AND P2, PT, R40, 0x1, PT ;  /* 0x000000012800780c */ /* 0x000fe20003f45270 */
[----:B------:R-:W-:Y:S01]  /*5440*/  IMAD.HI.U32 R4, R91, R84, RZ ;  /* 0x000000545b047227 */ /* 0x000fe200078e00ff */
[----:B------:R-:W-:Y:S02]  /*5450*/  SHF.R.U32.HI R0, RZ, R89, R0 ;  /* 0x00000059ff007219 */ /* 0x000fe40000011600 */
[----:B------:R-:W-:Y:S01]  /*5460*/  ISETP.NE.AND P3, PT, R42, 0x1, PT ;  /* 0x000000012a00780c */ /* 0x000fe20003f65270 */
[----:B------:R-:W-:Y:S01]  /*5470*/  IMAD.HI.U32 R6, R43, R39, RZ ;  /* 0x000000272b067227 */ /* 0x000fe200078e00ff */
[-C--:B------:R-:W-:Y:S02]  /*5480*/  SHF.R.U32.HI R4, RZ, R85.reuse, R4 ;  /* 0x00000055ff047219 */ /* 0x080fe40000011604 */
[----:B------:R-:W-:Y:S01]  /*5490*/  SEL R0, R90, R0, !P0 ;  /* 0x000000005a007207 */ /* 0x000fe20004000000 */
[----:B------:R-:W-:Y:S01]  /*54a0*/  IMAD.HI.U32 R5, R44, R84, RZ ;  /* 0x000000542c057227 */ /* 0x000fe200078e00ff */
[----:B------:R-:W-:Y:S03]  /*54b0*/  SEL R4, R91, R4, !P3 ;  /* 0x000000045b047207 */ /* 0x000fe60005800000 */
[-C--:B------:R-:W-:Y:S01]  /*54c0*/  IMAD.HI.U32 R3, R0, R36.reuse, RZ ;  /* 0x0000002400037227 */ /* 0x080fe200078e00ff */
[----:B------:R-:W-:Y:S03]  /*54d0*/  SHF.R.U32.HI R5, RZ, R85, R5 ;  /* 0x00000055ff057219 */ /* 0x000fe60000011605 */
[----:B------:R-:W-:Y:S01]  /*54e0*/  IMAD.HI.U32 R2, R4, R36, RZ ;  /* 0x0000002404027227 */ /* 0x000fe200078e00ff */
[----:B------:R-:W-:Y:S02]  /*54f0*/  @P2 SHF.R.U32.HI R0, RZ, R37, R3 ;  /* 0x00000025ff002219 */ /* 0x000fe40000011603 */
[----:B------:R-:W-:Y:S02]  /*5500*/  SHF.R.U32.HI R3, RZ, R89, R6 ;  /* 0x00000059ff037219 */ /* 0x000fe40000011606 */
[----:B------:R-:W-:Y:S01]  /*5510*/  @P2 SHF.R.U32.HI R4, RZ, R37, R2 ;  /* 0x00000025ff042219 */ /* 0x000fe20000011602 */
[----:B------:R-:W-:Y:S01]  /*5520*/  IMAD R0, R40, R0, RZ ;  /* 0x0000000028007224 */ /* 0x000fe200078e02ff */
[----:B------:R-:W-:Y:S02]  /*5530*/  SEL R3, R43, R3, !P0 ;  /* 0x000000032b037207 */ /* 0x000fe40004000000 */
[----:B------:R-:W-:Y:S01]  /*5540*/  SEL R2, R44, R5, !P3 ;  /* 0x000000052c027207 */ /* 0x000fe20005800000 */
[----:B------:R-:W-:Y:S01]  /*5550*/  IMAD R5, R40, R4, RZ ;  /* 0x0000000428057224 */ /* 0x000fe200078e02ff */
[C---:B------:R-:W-:Y:S01]  /*5560*/  ISETP.GE.AND P0, PT, R3.reuse, R0, PT ;  /* 0x000000000300720c */ /* 0x040fe20003f06270 */
[C---:B------:R-:W-:Y:S03]  /*5570*/  IMAD.HI.U32 R0, R3.reuse, R36, RZ ;  /* 0x0000002403007227 */ /* 0x040fe600078e00ff */
[C---:B------:R-:W-:Y:S02]  /*5580*/  ISETP.GE.OR P0, PT, R2.reuse, R5, P0 ;  /* 0x000000050200720c */ /* 0x040fe40000706670 */
[----:B------:R-:W-:Y:S04]  /*5590*/  SHF.R.U32.HI R0, RZ, R37, R0 ;  /* 0x00000025ff007219 */ /* 0x000fe80000011600 */
[C---:B------:R-:W-:Y:S05]  /*55a0*/  SEL R6, R3.reuse, R0, !P2 ;  /* 0x0000000003067207 */ /* 0x040fea0005000000 */
        /* <DEDUP_REMOVED lines=14> */
[----:B------:R-:W-:Y:S07]  /*5690*/  IMAD R43, R3, R38, R43 ;  /* 0x00000026032b7224 */ /* 0x000fee00078e022b */
.L_x_94:
[----:B-1----:R-:W-:Y:S01]  /*56a0*/  @!P1 ISETP.NE.AND P0, PT, R8, 0x1, PT ;  /* 0x000000010800980c */ /* 0x002fe20003f05270 */
[----:B------:R-:W-:Y:S01]  /*56b0*/  @!P1 IMAD.HI.U32 R0, R44, R10, RZ ;  /* 0x0000000a2c009227 */ /* 0x000fe200078e00ff */
[----:B------:R-:W-:Y:S01]  /*56c0*/  @!P1 ISETP.NE.AND P2, PT, R7, 0x1, PT ;  /* 0x000000010700980c */ /* 0x000fe20003f45270 */
[----:B------:R-:W-:Y:S01]  /*56d0*/  ULOP3.LUT UP0, URZ, UR52, 0x1b0, URZ, 0xc0, !UPT ;  /* 0x000001b034ff7892 */ /* 0x000fe2000f80c0ff */
[----:B------:R-:W-:Y:S01]  /*56e0*/  R2UR UR42, R15 ;  /* 0x000000000f2a72ca */ /* 0x000fe200000e0000 */
[----:B------:R-:W-:Y:S01]  /*56f0*/  @!P1 IMAD.HI.U32 R2, R43, R9, RZ ;  /* 0x000000092b029227 */ /* 0x000fe200078e00ff */
[----:B------:R-:W-:Y:S02]  /*5700*/  @!P1 SHF.R.U32.HI R0, RZ, R11, R0 ;  /* 0x0000000bff009219 */ /* 0x000fe40000011600 */
[----:B------:R-:W-:Y:S01]  /*5710*/  R2UR UR41, R14 ;  /* 0x000000000e2972ca */ /* 0x000fe200000e0000 */
[----:B------:R-:W-:Y:S01]  /*5720*/  VIADD R103, R103, 0x1 ;  /* 0x0000000167677836 */ /* 0x000fe20000000000 */
[----:B------:R-:W-:Y:S02]  /*5730*/  @!P1 SHF.R.U32.HI R2, RZ, R12, R2 ;  /* 0x0000000cff029219 */ /* 0x000fe40000011602 */
[----:B------:R-:W-:Y:S02]  /*5740*/  @!P1 SEL R3, R44, R0, !P2 ;  /* 0x000000002c039207 */ /* 0x000fe40005000000 */
[----:B------:R-:W-:Y:S02]  /*5750*/  @!P1 SEL R2, R43, R2, !P0 ;  /* 0x000000022b029207 */ /* 0x000fe40004000000 */
[----:B------:R-:W-:Y:S01]  /*5760*/  @P4 SHF.R.U32.HI R95, RZ, 0x10, R17 ;  /* 0x00000010ff5f4819 */ /* 0x000fe20000011611 */
[----:B------:R-:W-:Y:S02]  /*5770*/  USHF.L.U32 UR42, UR42, 0x7, URZ ;  /* 0x000000072a2a7899 */ /* 0x000fe400080006ff */
[----:B------:R-:W-:Y:S02]  /*5780*/  @!P1 IMAD.IADD R0, R2, 0x1, -R3 ;  /* 0x0000000102009824 */ /* 0x000fe400078e0a03 */
[----:B------:R-:W-:Y:S01]  /*5790*/  @!P1 IMAD.IADD R2, R3, 0x1, -R2 ;  /* 0x0000000103029824 */ /* 0x000fe200078e0a02 */
[----:B------:R-:W-:Y:S01]  /*57a0*/  USHF.L.U32 UR41, UR41, 0x6, URZ ;  /* 0x0000000629297899 */ /* 0x000fe200080006ff */
[----:B------:R-:W-:Y:S02]  /*57b0*/  @!P1 IMAD R44, R0, R7, R44 ;  /* 0x00000007002c9224 */ /* 0x000fe400078e022c */
[----:B------:R-:W-:Y:S01]  /*57c0*/  @!P1 IMAD R43, R2, R8, R43 ;  /* 0x00000008022b9224 */ /* 0x000fe200078e022b */
[----:B------:R-:W-:Y:S08]  /*57d0*/  BRA.U !UP0, `(.L_x_95) ;  /* 0x00000001087c7547 */ /* 0x000ff0000b800000 */
[----:B------:R-:W1:Y:S01]  /*57e0*/  LDCU.64 UR8, c[0x4][0x80] ;  /* 0x01001000ff0877ac */ /* 0x000e620008000a00 */
[----:B------:R-:W-:Y:S01]  /*57f0*/  MOV R2, 0x0 ;  /* 0x0000000000027802 */ /* 0x000fe20000000f00 */
[----:B------:R-:W-:Y:S02]  /*5800*/  HFMA2 R12, -RZ, RZ, 0, 5.9604644775390625e-08 ;  /* 0x00000001ff0c7431 */ /* 0x000fe400000001ff */
[----:B------:R-:W-:Y:S01]  /*5810*/  IMAD.MOV.U32 R8, RZ, RZ, 0x70 ;  /* 0x00000070ff087424 */ /* 0x000fe200078e00ff */
[----:B------:R2:W3:Y:S01]  /*5820*/  LDC.64 R14, c[0x4][R2] ;  /* 0x01000000020e7b82 */ /* 0x0004e20000000a00 */
[----:B------:R-:W4:Y:S01]  /*5830*/  LDCU.64 UR6, c[0x4][0x88] ;  /* 0x01001100ff0677ac */ /* 0x000f220008000a00 */
[----:B------:R-:W-:Y:S01]  /*5840*/  IMAD.MOV.U32 R13, RZ, RZ, RZ ;  /* 0x000000ffff0d7224 */ /* 0x000fe200078e00ff */
[----:B------:R-:W2:Y:S01]  /*5850*/  LDCU.64 UR4, c[0x4][0x8] ;  /* 0x01000100ff0477ac */ /* 0x000ea20008000a00 */
[----:B-1----:R-:W-:Y:S01]  /*5860*/  MOV R5, UR9 ;  /* 0x0000000900057c02 */ /* 0x002fe20008000f00 */
[----:B------:R-:W-:Y:S01]  /*5870*/  IMAD.U32 R4, RZ, RZ, UR8 ;  /* 0x00000008ff047e24 */ /* 0x000fe2000f8e00ff */
[----:B----4-:R-:W-:Y:S01]  /*5880*/  MOV R7, UR7 ;  /* 0x0000000700077c02 */ /* 0x010fe20008000f00 */
[----:B------:R-:W-:Y:S01]  /*5890*/  IMAD.U32 R6, RZ, RZ, UR6 ;  /* 0x00000006ff067e24 */ /* 0x000fe2000f8e00ff */
[----:B--2---:R-:W-:Y:S01]  /*58a0*/  MOV R11, UR5 ;  /* 0x00000005000b7c02 */ /* 0x004fe20008000f00 */
[----:B------:R-:W-:Y:S02]  /*58b0*/  IMAD.U32 R10, RZ, RZ, UR4 ;  /* 0x00000004ff0a7e24 */ /* 0x000fe4000f8e00ff */
[----:B------:R-:W-:Y:S07]  /*58c0*/  LEPC R20, `(.L_x_96) ;  /* 0x000000001014794e */ /* 0x000fee0000000000 */
[----:B---3-5:R-:W-:Y:S05]  /*58d0*/  CALL.ABS.NOINC R14 ;  /* 0x000000000e007343 */ /* 0x028fea0003c00000 */
.L_x_96:
[----:B------:R-:W1:Y:S01]  /*58e0*/  LDCU.64 UR8, c[0x4][0x80] ;  /* 0x01001000ff0877ac */ /* 0x000e620008000a00 */
[----:B------:R-:W2:Y:S01]  /*58f0*/  LDC.64 R2, c[0x4][R2] ;  /* 0x0100000002027b82 */ /* 0x000ea20000000a00 */
[----:B------:R-:W-:Y:S02]  /*5900*/  HFMA2 R12, -RZ, RZ, 0, 5.9604644775390625e-08 ;  /* 0x00000001ff0c7431 */ /* 0x000fe400000001ff */
[----:B------:R-:W-:Y:S02]  /*5910*/  IMAD.MOV.U32 R8, RZ, RZ, 0x70 ;  /* 0x00000070ff087424 */ /* 0x000fe400078e00ff */
[----:B------:R-:W-:Y:S01]  /*5920*/  IMAD.MOV.U32 R13, RZ, RZ, RZ ;  /* 0x000000ffff0d7224 */ /* 0x000fe200078e00ff */
[----:B------:R-:W3:Y:S01]  /*5930*/  LDCU.64 UR6, c[0x4][0x88] ;  /* 0x01001100ff0677ac */ /* 0x000ee20008000a00 */
[----:B------:R-:W4:Y:S01]  /*5940*/  LDCU.64 UR4, c[0x4][0x8] ;  /* 0x01000100ff0477ac */ /* 0x000f220008000a00 */
[----:B-1----:R-:W-:Y:S02]  /*5950*/  MOV R4, UR8 ;  /* 0x0000000800047c02 */ /* 0x002fe40008000f00 */
[----:B------:R-:W-:Y:S02]  /*5960*/  MOV R5, UR9 ;  /* 0x0000000900057c02 */ /* 0x000fe40008000f00 */
[----:B---3--:R-:W-:Y:S01]  /*5970*/  MOV R7, UR7 ;  /* 0x0000000700077c02 */ /* 0x008fe20008000f00 */
[----:B------:R-:W-:Y:S01]  /*5980*/  IMAD.U32 R6, RZ, RZ, UR6 ;  /* 0x00000006ff067e24 */ /* 0x000fe2000f8e00ff */
[----:B----4-:R-:W-:Y:S01]  /*5990*/  MOV R11, UR5 ;  /* 0x00000005000b7c02 */ /* 0x010fe20008000f00 */
[----:B------:R-:W-:Y:S02]  /*59a0*/  IMAD.U32 R10, RZ, RZ, UR4 ;  /* 0x00000004ff0a7e24 */ /* 0x000fe4000f8e00ff */
[----:B------:R-:W-:Y:S07]  /*59b0*/  LEPC R20, `(.L_x_95) ;  /* 0x000000001014794e */ /* 0x000fee0000000000 */
[----:B--2---:R-:W-:Y:S05]  /*59c0*/  CALL.ABS.NOINC R2 ;  /* 0x0000000002007343 */ /* 0x004fea0003c00000 */
.L_x_95:
[----:B------:R-:W-:Y:S01]  /*59d0*/  ISETP.NE.U32.AND P4, PT, R82, RZ, PT ;  /* 0x000000ff5200720c */ /* 0x000fe20003f85070 */
[----:B------:R-:W-:Y:S01]  /*59e0*/  UISETP.NE.AND UP2, UPT, UR53, URZ, UPT ;  /* 0x000000ff3500728c */ /* 0x000fe2000bf45270 */
[----:B------:R-:W-:Y:S01]  /*59f0*/  ISETP.NE.U32.AND P2, PT, RZ, UR38, PT ;  /* 0x00000026ff007c0c */ /* 0x000fe2000bf45070 */
[----:B------:R-:W-:Y:S01]  /*5a00*/  UISETP.NE.U32.AND UP1, UPT, UR44, URZ, UPT ;  /* 0x000000ff2c00728c */ /* 0x000fe2000bf25070 */
[----:B------:R-:W-:Y:S01]  /*5a10*/  ISETP.NE.AND.EX P4, PT, R83, RZ, PT, P4 ;  /* 0x000000ff5300720c */ /* 0x000fe20003f85340 */
[----:B------:R-:W-:Y:S01]  /*5a20*/  UPLOP3.LUT UP0, UPT, UPT, UPT, UPT, 0x40, 0x4 ;  /* 0x000000000004789c */ /* 0x000fe20003f0e870 */
[----:B------:R-:W-:Y:S01]  /*5a30*/  ISETP.NE.AND.EX P2, PT, RZ, UR39, PT, P2 ;  /* 0x00000027ff007c0c */ /* 0x000fe2000bf45320 */
[----:B------:R-:W-:Y:S01]  /*5a40*/  UISETP.NE.AND.EX UP1, UPT, UR45, URZ, UPT, UP1 ;  /* 0x000000ff2d00728c */ /* 0x000fe2000bf25310 */
[----:B------:R-:W-:Y:S04]  /*5a50*/  PLOP3.LUT P1, PT, PT, PT, UP2, 0x80, 0x8 ;  /* 0x000000000008781c */ /* 0x000fe80003f2f028 */
[----:B------:R-:W-:Y:S06]  /*5a60*/  @UP2 UPLOP3.LUT UP0, UPT, UPT, UPT, UP1, 0x80, 0x8 ;  /* 0x000000000008289c */ /* 0x000fec0003f0f010 */
[----:B------:R-:W-:Y:S01]  /*5a70*/  PLOP3.LUT P0, PT, PT, PT, UP0, 0x80, 0x8 ;  /* 0x000000000008781c */ /* 0x000fe20003f0f008 */
[----:B------:R-:W-:Y:S01]  /*5a80*/  @!UPT UIADD3 URZ, UPT, UPT, URZ, URZ, URZ ;  /* 0x000000fffffff290 */ /* 0x000fe2000fffe0ff */
[----:B------:R-:W-:Y:S11]  /*5a90*/  BRA.U !UP1, `(.L_x_97) ;  /* 0x0000000109387547 */ /* 0x000ff6000b800000 */
[----:B------:R-:W-:Y:S01]  /*5aa0*/  UISETP.NE.U32.AND UP0, UPT, UR38, URZ, UPT ;  /* 0x000000ff2600728c */ /* 0x000fe2000bf05070 */
[----:B------:R-:W-:Y:S02]  /*5ab0*/  HFMA2 R0, -RZ, RZ, 0, 5.9604644775390625e-08 ;  /* 0x00000001ff007431 */ /* 0x000fe400000001ff */
[----:B------:R-:W-:Y:S01]  /*5ac0*/  IMAD.MOV.U32 R88, RZ, RZ, 0x1 ;  /* 0x00000001ff587424 */ /* 0x000fe200078e00ff */
[----:B------:R-:W-:Y:S06]  /*5ad0*/  UISETP.NE.AND.EX UP0, UPT, UR39, URZ, UPT, UP0 ;  /* 0x000000ff2700728c */ /* 0x000fec000bf05300 */
[----:B------:R-:W-:Y:S05]  /*5ae0*/  PLOP3.LUT P3, PT, PT, PT, UP0, 0x80, 0x8 ;  /* 0x000000000008781c */ /* 0x000fea0003f6f008 */
[----:B------:R-:W1:Y:S01]  /*5af0*/  @UP0 LDCU.64 UR6, c[0x0][0x888] ;  /* 0x00011100ff0607ac */ /* 0x000e620008000a00 */
[----:B------:R-:W-:Y:S07]  /*5b00*/  @UP0 UIMAD UR4, UR36, UR44, URZ ;  /* 0x0000002c240402a4 */ /* 0x000fee000f8e02ff */
[----:B------:R-:W-:Y:S01]  /*5b10*/  @!P3 PRMT R88, R0, 0x7610, R88 ;  /* 0x000076100058b816 */ /* 0x000fe20000000058 */
[----:B-1----:R-:W-:Y:S03]  /*5b20*/  @UP0 UIMAD.WIDE UR6, UR4, 0x4, UR6 ;  /* 0x00000004040608a5 */ /* 0x002fe6000f8e0206 */
[----:B------:R-:W1:Y:S03]  /*5b30*/  @!UP0 LDCU UR4, c[0x0][0x880] ;  /* 0x00011000ff0487ac */ /* 0x000e660008000800 */
[----:B------:R-:W-:Y:S01]  /*5b40*/  IMAD.U32 R2, RZ, RZ, UR6 ;  /* 0x00000006ff027e24 */ /* 0x000fe2000f8e00ff */
[----:B------:R-:W-:Y:S05]  /*5b50*/  MOV R3, UR7 ;  /* 0x0000000700037c02 */ /* 0x000fea0008000f00 */
[----:B-----5:R2:W5:Y:S02]  /*5b60*/  @P3 LDG.E R49, desc[UR46][R2.64] ;  /* 0x0000002e02313981 */ /* 0x020564000c1e1900 */
[----:B-12---:R-:W-:Y:S02]  /*5b70*/  @!P3 IMAD.U32 R49, RZ, RZ, UR4 ;  /* 0x00000004ff31be24 */ /* 0x006fe4000f8e00ff */
.L_x_97:
[----:B------:R-:W-:Y:S05]  /*5b80*/  @!P4 BRA `(.L_x_98) ;  /* 0x000000000020c947 */ /* 0x000fea0003800000 */
[----:B------:R-:W-:Y:S04]  /*5b90*/  ISETP.NE.U32.AND P3, PT, R80, RZ, PT ;  /* 0x000000ff5000720c */ /* 0x000fe80003f65070 */
[----:B------:R-:W-:Y:S11]  /*5ba0*/  ISETP.NE.AND.EX P3, PT, R81, RZ, PT, P3 ;  /* 0x000000ff5100720c */ /* 0x000ff60003f65330 */
[----:B------:R-:W-:Y:S02]  /*5bb0*/  @!UPT UIADD3 URZ, UPT, UPT, URZ, URZ, URZ ;  /* 0x000000fffffff290 */ /* 0x000fe4000fffe0ff */
[----:B------:R-:W1:Y:S01]  /*5bc0*/  @P3 LDC.64 R2, c[0x0][0x8a8] ;  /* 0x00022a00ff023b82 */ /* 0x000e620000000a00 */
[----:B------:R-:W-:Y:S04]  /*5bd0*/  @P3 IMAD R0, R82, UR36, RZ ;  /* 0x0000002452003c24 */ /* 0x000fe8000f8e02ff */
[----:B-1----:R-:W-:Y:S05]  /*5be0*/  @P3 IMAD.WIDE R2, R0, 0x4, R2 ;  /* 0x0000000400023825 */ /* 0x002fea00078e0202 */
[----:B-----5:R1:W5:Y:S02]  /*5bf0*/  @P3 LDG.E R47, desc[UR46][R2.64] ;  /* 0x0000002e022f3981 */ /* 0x020364000c1e1900 */
[----:B-1----:R-:W2:Y:S02]  /*5c00*/  @!P3 LDC R47, c[0x0][0x8a0] ;  /* 0x00022800ff2fbb82 */ /* 0x002ea40000000800 */
.L_x_98:
[----:B-----5:R-:W-:Y:S01]  /*5c10*/  FSETP.NEU.AND P3, PT, R49, RZ, PT ;  /* 0x000000ff3100720b */ /* 0x020fe20003f6d000 */
[----:B------:R-:W-:Y:S01]  /*5c20*/  ULOP3.LUT UR4, UR51, 0x1, URZ, 0x3c, !UPT ;  /* 0x0000000133047892 */ /* 0x000fe2000f8e3cff */
[----:B------:R-:W-:Y:S01]  /*5c30*/  SEL R4, RZ, 0xffffffff, P2 ;  /* 0xffffffffff047807 */ /* 0x000fe20001000000 */
[----:B------:R-:W-:Y:S01]  /*5c40*/  IMAD.U32 R72, RZ, RZ, UR56 ;  /* 0x00000038ff487e24 */ /* 0x000fe2000f8e00ff */
[----:B------:R-:W-:Y:S01]  /*5c50*/  @P1 LOP3.LUT P2, RZ, R88, 0xff, RZ, 0xc0, !PT ;  /* 0x000000ff58ff1812 */ /* 0x000fe2000784c0ff */
[----:B------:R-:W-:Y:S01]  /*5c60*/  IMAD.SHL.U32 R106, R94, 0x10, RZ ;  /* 0x000000105e6a7824 */ /* 0x000fe200078e00ff */
[----:B------:R-:W-:Y:S01]  /*5c70*/  @P1 SEL R0, RZ, 0xffffffff, P3 ;  /* 0xffffffffff001807 */ /* 0x000fe20001800000 */
[----:B------:R-:W-:Y:S01]  /*5c80*/  IMAD.U32 R107, RZ, RZ, UR4 ;  /* 0x00000004ff6b7e24 */ /* 0x000fe2000f8e00ff */
[----:B------:R-:W-:Y:S01]  /*5c90*/  LEA R73, R45, UR48, 0x3 ;  /* 0x000000302d497c11 */ /* 0x000fe2000f8e18ff */
[----:B------:R-:W-:Y:S01]  /*5ca0*/  IMAD.SHL.U32 R72, R72, 0x2000, RZ ;  /* 0x0000200048487824 */ /* 0x000fe200078e00ff */
[----:B------:R-:W-:Y:S01]  /*5cb0*/  @P0 SEL R0, R4, R0, !P2 ;  /* 0x0000000004000207 */ /* 0x000fe20005000000 */
[----:B------:R-:W-:Y:S01]  /*5cc0*/  IMAD.SHL.U32 R105, R93, 0x10, RZ ;  /* 0x000000105d697824 */ /* 0x000fe200078e00ff */
[----:B------:R-:W-:Y:S01]  /*5cd0*/  PLOP3.LUT P2, PT, PT, PT, UP1, 0x80, 0x8 ;  /* 0x000000000008781c */ /* 0x000fe20003f4f018 */
[----:B------:R-:W-:Y:S01]  /*5ce0*/  IMAD.IADD R67, R99, 0x1, R72 ;  /* 0x0000000163437824 */ /* 0x000fe200078e0248 */
[----:B------:R-:W-:Y:S01]  /*5cf0*/  @P1 LOP3.LUT R0, R0, 0x1, RZ, 0xc0, !PT ;  /* 0x0000000100001812 */ /* 0x000fe200078ec0ff */
[----:B------:R-:W-:Y:S01]  /*5d00*/  BSSY B1, `(.L_x_99) ;  /* 0x0000039000017945 */ /* 0x000fe20003800000 */
[----:B------:R-:W-:Y:S01]  /*5d10*/  LOP3.LUT P4, R102, R88, 0xff, RZ, 0xc0, !PT ;  /* 0x000000ff58667812 */ /* 0x000fe2000788c0ff */
[----:B------:R-:W-:Y:S01]  /*5d20*/  IMAD.IADD R66, R67, 0x1, R106 ;  /* 0x0000000143427824 */ /* 0x000fe200078e026a */
[----:B------:R-:W-:Y:S01]  /*5d30*/  ISETP.NE.U32.OR P5, PT, R0, 0x1, !P1 ;  /* 0x000000010000780c */ /* 0x000fe20004fa5470 */
[----:B------:R-:W-:Y:S01]  /*5d40*/  IMAD.U32 R0, RZ, RZ, UR56 ;  /* 0x00000038ff007e24 */ /* 0x000fe2000f8e00ff */
[----:B------:R-:W-:Y:S01]  /*5d50*/  SEL R3, RZ, 0xffffffff, P3 ;  /* 0xffffffffff037807 */ /* 0x000fe20001800000 */
[----:B------:R-:W-:Y:S01]  /*5d60*/  IMAD.MOV.U32 R75, RZ, RZ, 0x1 ;  /* 0x00000001ff4b7424 */ /* 0x000fe200078e00ff */
[----:B------:R-:W-:Y:S01]  /*5d70*/  P2R R104, PR, RZ, 0x20 ;  /* 0x00000020ff687803 */ /* 0x000fe20000000000 */
[----:B------:R-:W-:Y:S01]  /*5d80*/  IMAD R48, R45, 0x40, R46 ;  /* 0x000000402d307824 */ /* 0x000fe200078e022e */
[----:B------:R-:W-:Y:S01]  /*5d90*/  LEA R0, R0, UR48, 0x3 ;  /* 0x0000003000007c11 */ /* 0x000fe2000f8e18ff */
[----:B------:R-:W-:Y:S01]  /*5da0*/  IMAD.U32 R74, RZ, RZ, UR56 ;  /* 0x00000038ff4a7e24 */ /* 0x000fe2000f8e00ff */
[----:B------:R-:W-:Y:S02]  /*5db0*/  @P2 SEL R3, R4, R3, !P4 ;  /* 0x0000000304032207 */ /* 0x000fe40006000000 */
[----:B------:R-:W-:Y:S02]  /*5dc0*/  CS2R R78, SRZ ;  /* 0x00000000004e7805 */ /* 0x000fe4000001ff00 */
[----:B------:R-:W-:Y:S02]  /*5dd0*/  CS2R R76, SRZ ;  /* 0x00000000004c7805 */ /* 0x000fe4000001ff00 */
[----:B------:R-:W-:Y:S02]  /*5de0*/  CS2R R70, SRZ ;  /* 0x0000000000467805 */ /* 0x000fe4000001ff00 */
[----:B------:R-:W-:Y:S02]  /*5df0*/  LOP3.LUT R3, R3, 0x1, RZ, 0xc0, !PT ;  /* 0x0000000103037812 */ /* 0x000fe400078ec0ff */
[----:B------:R-:W-:Y:S02]  /*5e00*/  CS2R R68, SRZ ;  /* 0x0000000000447805 */ /* 0x000fe4000001ff00 */
[----:B------:R-:W-:Y:S02]  /*5e10*/  @P5 SHF.L.U32 R2, R107, 0x1f, RZ ;  /* 0x0000001f6b025819 */ /* 0x000fe400000006ff */
[----:B------:R-:W-:Y:S02]  /*5e20*/  CS2R R62, SRZ ;  /* 0x00000000003e7805 */ /* 0x000fe4000001ff00 */
[----:B------:R-:W-:Y:S02]  /*5e30*/  ISETP.NE.U32.AND P2, PT, R3, 0x1, PT ;  /* 0x000000010300780c */ /* 0x000fe40003f45070 */
[----:B------:R-:W-:Y:S01]  /*5e40*/  CS2R R60, SRZ ;  /* 0x00000000003c7805 */ /* 0x000fe2000001ff00 */
[----:B------:R1:W3:Y:S01]  /*5e50*/  @P5 SYNCS.PHASECHK.TRANS64.TRYWAIT P1, [R0+URZ+0x100], R2 ;  /* 0x00010002000055a7 */ /* 0x0002e200080211ff */
[----:B------:R-:W-:Y:S02]  /*5e60*/  CS2R R58, SRZ ;  /* 0x00000000003a7805 */ /* 0x000fe4000001ff00 */
[----:B------:R-:W-:Y:S02]  /*5e70*/  P2R R108, PR, RZ, 0x4 ;  /* 0x00000004ff6c7803 */ /* 0x000fe40000000000 */
[----:B------:R-:W-:Y:S01]  /*5e80*/  CS2R R56, SRZ ;  /* 0x0000000000387805 */ /* 0x000fe2000001ff00 */
[----:B------:R-:W-:Y:S02]  /*5e90*/  IMAD.IADD R65, R67, 0x1, R105 ;  /* 0x0000000143417824 */ /* 0x000fe400078e0269 */
[----:B------:R-:W-:Y:S01]  /*5ea0*/  IMAD.IADD R64, R98, 0x1, R66 ;  /* 0x0000000162407824 */ /* 0x000fe200078e0242 */
[----:B-1----:R-:W-:Y:S04]  /*5eb0*/  SHF.L.U32 R2, R97, 0x1f, RZ ;  /* 0x0000001f61027819 */ /* 0x002fe800000006ff */
[----:B------:R1:W4:Y:S01]  /*5ec0*/  SYNCS.PHASECHK.TRANS64.TRYWAIT P0, [R73+URZ+0x160], R2 ;  /* 0x00016002490075a7 */ /* 0x00032200080011ff */
[----:B---3--:R-:W-:Y:S01]  /*5ed0*/  @P5 SEL R75, RZ, 0x1, !P1 ;  /* 0x00000001ff4b5807 */ /* 0x008fe20004800000 */
[----:B-1----:R-:W-:Y:S06]  /*5ee0*/  @!P5 BRA `(.L_x_100) ;  /* 0x000000000068d947 */ /* 0x002fec0003800000 */
[----:B------:R-:W-:Y:S01]  /*5ef0*/  ISETP.NE.AND P1, PT, R75, RZ, PT ;  /* 0x000000ff4b00720c */ /* 0x000fe20003f25270 */
[----:B------:R-:W-:Y:S01]  /*5f00*/  BSSY B0, `(.L_x_101) ;  /* 0x000000d000007945 */ /* 0x000fe20003800000 */
[----:B------:R-:W-:Y:S02]  /*5f10*/  CS2R R58, SRZ ;  /* 0x00000000003a7805 */ /* 0x000fe4000001ff00 */
[----:B------:R-:W-:Y:S02]  /*5f20*/  CS2R R56, SRZ ;  /* 0x0000000000387805 */ /* 0x000fe4000001ff00 */
[----:B------:R-:W-:Y:S02]  /*5f30*/  CS2R R62, SRZ ;  /* 0x00000000003e7805 */ /* 0x000fe4000001ff00 */
[----:B------:R-:W-:Y:S02]  /*5f40*/  CS2R R60, SRZ ;  /* 0x00000000003c7805 */ /* 0x000fe4000001ff00 */
[----:B------:R-:W-:Y:S02]  /*5f50*/  CS2R R70, SRZ ;  /* 0x0000000000467805 */ /* 0x000fe4000001ff00 */
[----:B------:R-:W-:Y:S02]  /*5f60*/  CS2R R68, SRZ ;  /* 0x0000000000447805 */ /* 0x000fe4000001ff00 */
[----:B------:R-:W-:Y:S02]  /*5f70*/  CS2R R78, SRZ ;  /* 0x00000000004e7805 */ /* 0x000fe4000001ff00 */
[----:B------:R-:W-:Y:S01]  /*5f80*/  CS2R R76, SRZ ;  /* 0x00000000004c7805 */ /* 0x000fe2000001ff00 */
[----:B------:R-:W-:Y:S06]  /*5f90*/  @P1 BRA `(.L_x_102) ;  /* 0x00000000000c1947 */ /* 0x000fec0003800000 */
[----:B------:R-:W-:Y:S04]  /*5fa0*/  SHF.L.U32 R3, R107, 0x1f, RZ ;  /* 0x0000001f6b037819 */ /* 0x000fe800000006ff */
[----:B------:R-:W1:Y:S02]  /*5fb0*/  SYNCS.PHASECHK.TRANS64.TRYWAIT P1, [R0+URZ+0x100], R3 ;  /* 0x00010003000075a7 */ /* 0x000e6400080211ff */
[----:B-1----:R-:W-:Y:S05]  /*5fc0*/  @!P1 BRA `(.L_x_103) ;  /* 0x0000002800689947 */ /* 0x002fea0003800000 */
.L_x_102:
[----:B------:R-:W-:Y:S05]  /*5fd0*/  BSYNC B0 ;  /* 0x0000000000007941 */ /* 0x000fea0003800000 */
.L_x_101:
[----:B------:R-:W-:Y:S01]  /*5fe0*/  ISETP.NE.AND P1, PT, R108, RZ, PT ;  /* 0x000000ff6c00720c */ /* 0x000fe20003f25270 */
[----:B------:R-:W-:Y:S04]  /*5ff0*/  UIADD3 UR5, UPT, UPT, UR56, 0x1, URZ ;  /* 0x0000000138057890 */ /* 0x000fe8000fffe0ff */
[----:B------:R-:W-:Y:S04]  /*6000*/  UISETP.NE.AND UP0, UPT, UR5, 0x3, UPT ;  /* 0x000000030500788c */ /* 0x000fe8000bf05270 */
[----:B------:R-:W-:Y:S02]  /*6010*/  USEL UR4, URZ, 0x1, UP0 ;  /* 0x00000001ff047887 */ /* 0x000fe40008000000 */
[----:B------:R-:W-:Y:S02]  /*6020*/  USEL UR5, UR5, URZ, UP0 ;  /* 0x000000ff05057287 */ /* 0x000fe40008000000 */
[----:B------:R3:W1:Y:S02]  /*6030*/  @P1 LDS.128 R56, [R67] ;  /* 0x0000000043381984 */ /* 0x0006640000000c00 */
[----:B------:R-:W-:Y:S02]  /*6040*/  LOP3.LUT R107, R107, UR4, RZ, 0x3c, !PT ;  /* 0x000000046b6b7c12 */ /* 0x000fe4000f8e3cff */
[----:B------:R3:W1:Y:S01]  /*6050*/  @P1 LDS.128 R60, [R66+0x10] ;  /* 0x00001000423c1984 */ /* 0x0006620000000c00 */
[----:B------:R-:W-:Y:S03]  /*6060*/  IMAD.U32 R74, RZ, RZ, UR5 ;  /* 0x00000005ff4a7e24 */ /* 0x000fe6000f8e00ff */
[----:B------:R3:W1:Y:S04]  /*6070*/  @P1 LDS.128 R68, [R65+0x20] ;  /* 0x0000200041441984 */ /* 0x0006680000000c00 */
[----:B------:R3:W1:Y:S02]  /*6080*/  @P1 LDS.128 R76, [R64+0x10] ;  /* 0x00001000404c1984 */ /* 0x0006640000000c00 */
.L_x_100:
[----:B------:R-:W-:Y:S05]  /*6090*/  BSYNC B1 ;  /* 0x0000000000017941 */ /* 0x000fea0003800000 */
.L_x_99:
[----:B-1----:R-:W-:Y:S04]  /*60a0*/  SHF.R.U32.HI R0, RZ, 0x15, R48 ;  /* 0x00000015ff007819 */ /* 0x002fe80000011630 */
[----:B------:R-:W-:Y:S01]  /*60b0*/  LOP3.LUT P1, RZ, R0, 0x3, R92, 0x48, !PT ;  /* 0x0000000300ff7812 */ /* 0x000fe2000782485c */
[----:B------:R-:W-:Y:S01]  /*60c0*/  @!UPT UIADD3 URZ, UPT, UPT, URZ, URZ, URZ ;  /* 0x000000fffffff290 */ /* 0x000fe2000fffe0ff */
[----:B----4-:R-:W-:Y:S11]  /*60d0*/  @P0 BRA `(.L_x_104) ;  /* 0x0000000000080947 */ /* 0x010ff60003800000 */
[----:B------:R-:W1:Y:S02]  /*60e0*/  SYNCS.PHASECHK.TRANS64.TRYWAIT P0, [R73+URZ+0x160], R2 ;  /* 0x00016002490075a7 */ /* 0x000e6400080011ff */
[----:B-1----:R-:W-:Y:S05]  /*60f0*/  @!P0 BRA `(.L_x_105) ;  /* 0x0000002800308947 */ /* 0x002fea0003800000 */
.L_x_104:
[----:B------:R-:W-:Y:S05]  /*6100*/  @!P1 BRA `(.L_x_106) ;  /* 0x0000000000409947 */ /* 0x000fea0003800000 */
[----:B------:R-:W4:Y:S01]  /*6110*/  LDCU.64 UR8, c[0x4][0x70] ;  /* 0x01000e00ff0877ac */ /* 0x000f220008000a00 */
[----:B------:R-:W-:Y:S01]  /*6120*/  MOV R3, 0x0 ;  /* 0x0000000000037802 */ /* 0x000fe20000000f00 */
[----:B------:R-:W-:Y:S02]  /*6130*/  HFMA2 R12, -RZ, RZ, 0, 5.9604644775390625e-08 ;  /* 0x00000001ff0c7431 */ /* 0x000fe400000001ff */
[----:B------:R-:W-:Y:S02]  /*6140*/  IMAD.MOV.U32 R8, RZ, RZ, 0x192 ;  /* 0x00000192ff087424 */ /* 0x000fe400078e00ff */
[----:B------:R-:W-:Y:S01]  /*6150*/  IMAD.MOV.U32 R13, RZ, RZ, RZ ;  /* 0x000000ffff0d7224 */ /* 0x000fe200078e00ff */
[----:B------:R-:W5:Y:S01]  /*6160*/  LDCU.64 UR6, c[0x4][0x78] ;  /* 0x01000f00ff0677ac */ /* 0x000f620008000a00 */
[----:B-1----:R-:W1:Y:S01]  /*6170*/  LDC.64 R2, c[0x4][R3] ;  /* 0x0100000003027b82 */ /* 0x002e620000000a00 */
[----:B------:R-:W2:Y:S01]  /*6180*/  LDCU.64 UR4, c[0x4][0x10] ;  /* 0x01000200ff0477ac */ /* 0x000ea20008000a00 */
[----:B----4-:R-:W-:Y:S01]  /*6190*/  MOV R5, UR9 ;  /* 0x0000000900057c02 */ /* 0x010fe20008000f00 */
[----:B------:R-:W-:Y:S01]  /*61a0*/  IMAD.U32 R4, RZ, RZ, UR8 ;  /* 0x00000008ff047e24 */ /* 0x000fe2000f8e00ff */
[----:B-----5:R-:W-:Y:S01]  /*61b0*/  MOV R7, UR7 ;  /* 0x0000000700077c02 */ /* 0x020fe20008000f00 */
[----:B------:R-:W-:Y:S01]  /*61c0*/  IMAD.U32 R6, RZ, RZ, UR6 ;  /* 0x00000006ff067e24 */ /* 0x000fe2000f8e00ff */
[----:B--2---:R-:W-:Y:S01]  /*61d0*/  MOV R11, UR5 ;  /* 0x00000005000b7c02 */ /* 0x004fe20008000f00 */
[----:B------:R-:W-:Y:S02]  /*61e0*/  IMAD.U32 R10, RZ, RZ, UR4 ;  /* 0x00000004ff0a7e24 */ /* 0x000fe4000f8e00ff */
[----:B------:R-:W-:Y:S07]  /*61f0*/  LEPC R20, `(.L_x_106) ;  /* 0x000000001014794e */ /* 0x000fee0000000000 */
[----:B-1-3--:R-:W-:Y:S05]  /*6200*/  CALL.ABS.NOINC R2 ;  /* 0x0000000002007343 */ /* 0x00afea0003c00000 */
.L_x_106:
[----:B------:R-:W-:Y:S01]  /*6210*/  SHF.L.U32 R50, R56, 0x10, RZ ;  /* 0x0000001038327819 */ /* 0x000fe200000006ff */
[----:B------:R-:W-:Y:S05]  /*6220*/  WARPSYNC.ALL ;  /* 0x0000000000007948 */ /* 0x000fea0003800000 */
[----:B------:R-:W-:Y:S01]  /*6230*/  R2UR UR4, R48 ;  /* 0x00000000300472ca */ /* 0x000fe200000e0000 */
[----:B------:R-:W-:Y:S01]  /*6240*/  BSSY.RECONVERGENT B0, `(.L_x_107) ;  /* 0x0000085000007945 */ /* 0x000fe20003800200 */
[----:B------:R-:W-:Y:S02]  /*6250*/  LOP3.LUT R51, R56, 0xffff0000, RZ, 0xc0, !PT ;  /* 0xffff000038337812 */ /* 0x000fe400078ec0ff */
[----:B------:R-:W-:Y:S02]  /*6260*/  SHF.L.U32 R52, R57, 0x10, RZ ;  /* 0x0000001039347819 */ /* 0x000fe400000006ff */
[----:B------:R-:W-:Y:S07]  /*6270*/  ISETP.NE.AND P0, PT, R100, RZ, PT ;  /* 0x000000ff6400720c */ /* 0x000fee0003f05270 */
[----:B------:R-:W2:Y:S02]  /*6280*/  LDTM.x32 R4, tmem[UR4] ;  /* 0x00000004000479ee */ /* 0x000ea400082c0000 */
[C---:B--2---:R-:W-:Y:S01]  /*6290*/  FMUL R0, R47.reuse, R4 ;  /* 0x000000042f007220 */ /* 0x044fe20000400000 */
[C---:B-1----:R-:W-:Y:S01]  /*62a0*/  FMUL R2, R47.reuse, R5 ;  /* 0x000000052f027220 */ /* 0x042fe20000400000 */
[C---:B------:R-:W-:Y:S01]  /*62b0*/  FMUL R4, R47.reuse, R8 ;  /* 0x000000082f047220 */ /* 0x040fe20000400000 */
[C---:B------:R-:W-:Y:S01]  /*62c0*/  FMUL R3, R47.reuse, R6 ;  /* 0x000000062f037220 */ /* 0x040fe20000400000 */
[C---:B------:R-:W-:Y:S01]  /*62d0*/  FMUL R5, R47.reuse, R9 ;  /* 0x000000092f057220 */ /* 0x040fe20000400000 */
[C---:B------:R-:W-:Y:S01]  /*62e0*/  FMUL R8, R47.reuse, R12 ;  /* 0x0000000c2f087220 */ /* 0x040fe20000400000 */
[C---:B------:R-:W-:Y:S01]  /*62f0*/  FMUL R6, R47.reuse, R10 ;  /* 0x0000000a2f067220 */ /* 0x040fe20000400000 */
[C---:B------:R-:W-:Y:S01]  /*6300*/  FMUL R9, R47.reuse, R13 ;  /* 0x0000000d2f097220 */ /* 0x040fe20000400000 */
[----:B------:R-:W-:Y:S01]  /*6310*/  FMUL R12, R47, R16 ;  /* 0x000000102f0c7220 */ /* 0x000fe20000400000 */
[----:B------:R-:W-:Y:S01]  /*6320*/  FFMA R0, R49, R50, R0 ;  /* 0x0000003231007223 */ /* 0x000fe20000000000 */
[C---:B------:R-:W-:Y:S01]  /*6330*/  FMUL R10, R47.reuse, R14 ;  /* 0x0000000e2f0a7220 */ /* 0x040fe20000400000 */
[C---:B------:R-:W-:Y:S01]  /*6340*/  FMUL R13, R47.reuse, R17 ;  /* 0x000000112f0d7220 */ /* 0x040fe20000400000 */
[----:B------:R-:W-:Y:S01]  /*6350*/  FMUL R16, R47, R20 ;  /* 0x000000142f107220 */ /* 0x000fe20000400000 */
[----:B------:R-:W-:Y:S01]  /*6360*/  FFMA R2, R49, R51, R2 ;  /* 0x0000003331027223 */ /* 0x000fe20000000002 */
[C---:B------:R-:W-:Y:S01]  /*6370*/  FMUL R14, R47.reuse, R18 ;  /* 0x000000122f0e7220 */ /* 0x040fe20000400000 */
[C---:B------:R-:W-:Y:S01]  /*6380*/  FMUL R17, R47.reuse, R21 ;  /* 0x000000152f117220 */ /* 0x040fe20000400000 */
[C---:B------:R-:W-:Y:S01]  /*6390*/  FMUL R20, R47.reuse, R24 ;  /* 0x000000182f147220 */ /* 0x040fe20000400000 */
[C---:B------:R-:W-:Y:S01]  /*63a0*/  FMUL R18, R47.reuse, R22 ;  /* 0x000000162f127220 */ /* 0x040fe20000400000 */
[C---:B------:R-:W-:Y:S01]  /*63b0*/  FMUL R21, R47.reuse, R25 ;  /* 0x000000192f157220 */ /* 0x040fe20000400000 */
[C---:B------:R-:W-:Y:S01]  /*63c0*/  FMUL R24, R47.reuse, R28 ;  /* 0x0000001c2f187220 */ /* 0x040fe20000400000 */
[C---:B------:R-:W-:Y:S01]  /*63d0*/  FMUL R22, R47.reuse, R26 ;  /* 0x0000001a2f167220 */ /* 0x040fe20000400000 */
[C---:B------:R-:W-:Y:S01]  /*63e0*/  FMUL R25, R47.reuse, R29 ;  /* 0x0000001d2f197220 */ /* 0x040fe20000400000 */
[----:B------:R-:W-:Y:S01]  /*63f0*/  FMUL R28, R47, R32 ;  /* 0x000000202f1c7220 */ /* 0x000fe20000400000 */
[----:B------:R-:W-:Y:S01]  /*6400*/  LOP3.LUT R32, R57, 0xffff0000, RZ, 0xc0, !PT ;  /* 0xffff000039207812 */ /* 0x000fe200078ec0ff */
[C---:B------:R-:W-:Y:S01]  /*6410*/  FMUL R26, R47.reuse, R30 ;  /* 0x0000001e2f1a7220 */ /* 0x040fe20000400000 */
[----:B------:R-:W-:Y:S01]  /*6420*/  FMUL R29, R47, R33 ;  /* 0x000000212f1d7220 */ /* 0x000fe20000400000 */
[----:B------:R-:W-:Y:S01]  /*6430*/  SHF.L.U32 R33, R58, 0x10, RZ ;  /* 0x000000103a217819 */ /* 0x000fe200000006ff */
[----:B------:R-:W-:Y:S01]  /*6440*/  FFMA R3, R49, R52, R3 ;  /* 0x0000003431037223 */ /* 0x000fe20000000003 */
[----:B------:R-:W-:Y:S01]  /*6450*/  F2FP.BF16.F32.PACK_AB R52, R2, R0 ;  /* 0x000000000234723e */ /* 0x000fe200000010ff */
[----:B------:R-:W-:Y:S01]  /*6460*/  FMUL R7, R47, R7 ;  /* 0x000000072f077220 */ /* 0x000fe20000400000 */
[----:B------:R-:W-:Y:S01]  /*6470*/  SHF.L.U32 R0, R59, 0x10, RZ ;  /* 0x000000103b007819 */ /* 0x000fe200000006ff */
[----:B------:R-:W-:Y:S01]  /*6480*/  FMUL R30, R47, R34 ;  /* 0x000000222f1e7220 */ /* 0x000fe20000400000 */
[----:B------:R-:W-:Y:S01]  /*6490*/  LOP3.LUT R34, R58, 0xffff0000, RZ, 0xc0, !PT ;  /* 0xffff00003a227812 */ /* 0x000fe200078ec0ff */
[----:B------:R-:W-:Y:S01]  /*64a0*/  FFMA R7, R49, R32, R7 ;  /* 0x0000002031077223 */ /* 0x000fe20000000007 */
[----:B------:R-:W-:Y:S01]  /*64b0*/  LOP3.LUT R2, R59, 0xffff0000, RZ, 0xc0, !PT ;  /* 0xffff00003b027812 */ /* 0x000fe200078ec0ff */
[----:B------:R-:W-:Y:S01]  /*64c0*/  FFMA R4, R49, R33, R4 ;  /* 0x0000002131047223 */ /* 0x000fe20000000004 */
[----:B------:R-:W-:Y:S01]  /*64d0*/  FMUL R11, R47, R11 ;  /* 0x0000000b2f0b7220 */ /* 0x000fe20000400000 */
[----:B------:R-:W-:Y:S01]  /*64e0*/  FFMA R5, R49, R34, R5 ;  /* 0x0000002231057223 */ /* 0x000fe20000000005 */
[----:B------:R-:W-:Y:S01]  /*64f0*/  F2FP.BF16.F32.PACK_AB R53, R7, R3 ;  /* 0x000000030735723e */ /* 0x000fe200000010ff */
[C---:B------:R-:W-:Y:S01]  /*6500*/  FFMA R6, R49.reuse, R0, R6 ;  /* 0x0000000031067223 */ /* 0x040fe20000000006 */
[C---:B------:R-:W-:Y:S01]  /*6510*/  SHF.L.U32 R0, R60.reuse, 0x10, RZ ;  /* 0x000000103c007819 */ /* 0x040fe200000006ff */
[----:B------:R-:W-:Y:S01]  /*6520*/  FFMA R11, R49, R2, R11 ;  /* 0x00000002310b7223 */ /* 0x000fe2000000000b */
[----:B------:R-:W-:Y:S01]  /*6530*/  LOP3.LUT R2, R60, 0xffff0000, RZ, 0xc0, !PT ;  /* 0xffff00003c027812 */ /* 0x000fe200078ec0ff */
[----:B------:R-:W-:Y:S01]  /*6540*/  FMUL R15, R47, R15 ;  /* 0x0000000f2f0f7220 */ /* 0x000fe20000400000 */
[----:B------:R-:W-:Y:S01]  /*6550*/  SHF.L.U32 R3, R61, 0x10, RZ ;  /* 0x000000103d037819 */ /* 0x000fe200000006ff */
[----:B------:R-:W-:Y:S01]  /*6560*/  FFMA R8, R49, R0, R8 ;  /* 0x0000000031087223 */ /* 0x000fe20000000008 */
[----:B------:R-:W-:Y:S01]  /*6570*/  LOP3.LUT R0, R61, 0xffff0000, RZ, 0xc0, !PT ;  /* 0xffff00003d007812 */ /* 0x000fe200078ec0ff */
[C---:B------:R-:W-:Y:S01]  /*6580*/  FFMA R9, R49.reuse, R2, R9 ;  /* 0x0000000231097223 */ /* 0x040fe20000000009 */
[C---:B------:R-:W-:Y:S01]  /*6590*/  SHF.L.U32 R2, R62.reuse, 0x10, RZ ;  /* 0x000000103e027819 */ /* 0x040fe200000006ff */
[----:B------:R-:W-:Y:S01]  /*65a0*/  FFMA R10, R49, R3, R10 ;  /* 0x00000003310a7223 */ /* 0x000fe2000000000a */
[----:B------:R-:W-:Y:S01]  /*65b0*/  SHF.L.U32 R3, R63, 0x10, RZ ;  /* 0x000000103f037819 */ /* 0x000fe200000006ff */
[C---:B------:R-:W-:Y:S01]  /*65c0*/  FFMA R15, R49.reuse, R0, R15 ;  /* 0x00000000310f7223 */ /* 0x040fe2000000000f */
[----:B------:R-:W-:Y:S01]  /*65d0*/  LOP3.LUT R0, R62, 0xffff0000, RZ, 0xc0, !PT ;  /* 0xffff00003e007812 */ /* 0x000fe200078ec0ff */
[----:B------:R-:W-:Y:S01]  /*65e0*/  FFMA R12, R49, R2, R12 ;  /* 0x00000002310c7223 */ /* 0x000fe2000000000c */
[C---:B------:R-:W-:Y:S01]  /*65f0*/  SHF.L.U32 R2, R68.reuse, 0x10, RZ ;  /* 0x0000001044027819 */ /* 0x040fe200000006ff */
[----:B------:R-:W-:Y:S01]  /*6600*/  FMUL R19, R47, R19 ;  /* 0x000000132f137220 */ /* 0x000fe20000400000 */
[----:B------:R-:W-:Y:S01]  /*6610*/  F2FP.BF16.F32.PACK_AB R54, R5, R4 ;  /* 0x000000040536723e */ /* 0x000fe200000010ff */
[----:B------:R-:W-:Y:S01]  /*6620*/  FFMA R13, R49, R0, R13 ;  /* 0x00000000310d7223 */ /* 0x000fe2000000000d */
[----:B------:R-:W-:Y:S01]  /*6630*/  LOP3.LUT R0, R63, 0xffff0000, RZ, 0xc0, !PT ;  /* 0xffff00003f007812 */ /* 0x000fe200078ec0ff */
[----:B------:R-:W-:Y:S01]  /*6640*/  FFMA R14, R49, R3, R14 ;  /* 0x00000003310e7223 */ /* 0x000fe2000000000e */
[----:B------:R-:W-:Y:S01]  /*6650*/  LOP3.LUT R3, R68, 0xffff0000, RZ, 0xc0, !PT ;  /* 0xffff000044037812 */ /* 0x000fe200078ec0ff */
[----:B------:R-:W-:Y:S01]  /*6660*/  FMUL R23, R47, R23 ;  /* 0x000000172f177220 */ /* 0x000fe20000400000 */
[----:B------:R-:W-:Y:S01]  /*6670*/  F2FP.BF16.F32.PACK_AB R55, R11, R6 ;  /* 0x000000060b37723e */ /* 0x000fe200000010ff */
[----:B------:R-:W-:Y:S01]  /*6680*/  FFMA R19, R49, R0, R19 ;  /* 0x0000000031137223 */ /* 0x000fe20000000013 */
[----:B------:R-:W-:Y:S01]  /*6690*/  SHF.L.U32 R0, R69, 0x10, RZ ;  /* 0x0000001045007819 */ /* 0x000fe200000006ff */
[----:B------:R-:W-:Y:S01]  /*66a0*/  FFMA R16, R49, R2, R16 ;  /* 0x0000000231107223 */ /* 0x000fe20000000010 */
[----:B------:R-:W-:Y:S01]  /*66b0*/  LOP3.LUT R2, R69, 0xffff0000, RZ, 0xc0, !PT ;  /* 0xffff000045027812 */ /* 0x000fe200078ec0ff */
[----:B------:R-:W-:Y:S01]  /*66c0*/  FFMA R17, R49, R3, R17 ;  /* 0x0000000331117223 */ /* 0x000fe20000000011 */
[----:B------:R-:W-:Y:S01]  /*66d0*/  SHF.L.U32 R3, R71, 0x10, RZ ;  /* 0x0000001047037819 */ /* 0x000fe200000006ff */
[----:B------:R-:W-:Y:S01]  /*66e0*/  FFMA R18, R49, R0, R18 ;  /* 0x0000000031127223 */ /* 0x000fe20000000012 */
[C---:B------:R-:W-:Y:S01]  /*66f0*/  SHF.L.U32 R0, R70.reuse, 0x10, RZ ;  /* 0x0000001046007819 */ /* 0x040fe200000006ff */
[----:B------:R1:W-:Y:S01]  /*6700*/  STS.128 [R67], R52 ;  /* 0x0000003443007388 */ /* 0x0003e20000000c00 */
[----:B------:R-:W-:Y:S01]  /*6710*/  F2FP.BF16.F32.PACK_AB R8, R9, R8 ;  /* 0x000000080908723e */ /* 0x000fe200000010ff */
[C---:B------:R-:W-:Y:S01]  /*6720*/  FFMA R23, R49.reuse, R2, R23 ;  /* 0x0000000231177223 */ /* 0x040fe20000000017 */
[----:B------:R-:W-:Y:S01]  /*6730*/  LOP3.LUT R2, R70, 0xffff0000, RZ, 0xc0, !PT ;  /* 0xffff000046027812 */ /* 0x000fe200078ec0ff */
[----:B------:R-:W-:Y:S01]  /*6740*/  FFMA R20, R49, R0, R20 ;  /* 0x0000000031147223 */ /* 0x000fe20000000014 */
[----:B------:R-:W-:Y:S01]  /*6750*/  LOP3.LUT R0, R71, 0xffff0000, RZ, 0xc0, !PT ;  /* 0xffff000047007812 */ /* 0x000fe200078ec0ff */
[----:B------:R-:W-:Y:S01]  /*6760*/  FMUL R27, R47, R27 ;  /* 0x0000001b2f1b7220 */ /* 0x000fe20000400000 */
[----:B------:R-:W-:Y:S01]  /*6770*/  F2FP.BF16.F32.PACK_AB R9, R15, R10 ;  /* 0x0000000a0f09723e */ /* 0x000fe200000010ff */
[C---:B------:R-:W-:Y:S01]  /*6780*/  FFMA R21, R49.reuse, R2, R21 ;  /* 0x0000000231157223 */ /* 0x040fe20000000015 */
[C---:B------:R-:W-:Y:S01]  /*6790*/  FFMA R22, R49.reuse, R3, R22 ;  /* 0x0000000331167223 */ /* 0x040fe20000000016 */
[----:B------:R-:W-:Y:S01]  /*67a0*/  FFMA R27, R49, R0, R27 ;  /* 0x00000000311b7223 */ /* 0x000fe2000000001b */
[C---:B------:R-:W-:Y:S01]  /*67b0*/  SHF.L.U32 R2, R76.reuse, 0x10, RZ ;  /* 0x000000104c027819 */ /* 0x040fe200000006ff */
[C---:B------:R-:W-:Y:S01]  /*67c0*/  FMUL R31, R47.reuse, R31 ;  /* 0x0000001f2f1f7220 */ /* 0x040fe20000400000 */
[----:B------:R-:W-:Y:S01]  /*67d0*/  LOP3.LUT R0, R76, 0xffff0000, RZ, 0xc0, !PT ;  /* 0xffff00004c007812 */ /* 0x000fe200078ec0ff */
[----:B------:R-:W-:Y:S01]  /*67e0*/  FMUL R35, R47, R35 ;  /* 0x000000232f237220 */ /* 0x000fe20000400000 */
[----:B------:R-:W-:Y:S01]  /*67f0*/  SHF.L.U32 R3, R77, 0x10, RZ ;  /* 0x000000104d037819 */ /* 0x000fe200000006ff */
[----:B------:R-:W-:Y:S01]  /*6800*/  FFMA R24, R49, R2, R24 ;  /* 0x0000000231187223 */ /* 0x000fe20000000018 */
[----:B------:R-:W-:Y:S01]  /*6810*/  F2FP.BF16.F32.PACK_AB R10, R13, R12 ;  /* 0x0000000c0d0a723e */ /* 0x000fe200000010ff */
[----:B------:R-:W-:Y:S01]  /*6820*/  FFMA R25, R49, R0, R25 ;  /* 0x0000000031197223 */ /* 0x000fe20000000019 */
[----:B------:R-:W-:Y:S01]  /*6830*/  F2FP.BF16.F32.PACK_AB R11, R19, R14 ;  /* 0x0000000e130b723e */ /* 0x000fe200000010ff */
[----:B------:R-:W-:Y:S01]  /*6840*/  FFMA R26, R49, R3, R26 ;  /* 0x00000003311a7223 */ /* 0x000fe2000000001a */
[----:B------:R-:W-:Y:S02]  /*6850*/  LOP3.LUT R0, R77, 0xffff0000, RZ, 0xc0, !PT ;  /* 0xffff00004d007812 */ /* 0x000fe400078ec0ff */
[C---:B------:R-:W-:Y:S01]  /*6860*/  SHF.L.U32 R2, R78.reuse, 0x10, RZ ;  /* 0x000000104e027819 */ /* 0x040fe200000006ff */
[----:B------:R1:W-:Y:S01]  /*6870*/  STS.128 [R66+0x10], R8 ;  /* 0x0000100842007388 */ /* 0x0003e20000000c00 */
[----:B------:R-:W-:Y:S01]  /*6880*/  LOP3.LUT R3, R78, 0xffff0000, RZ, 0xc0, !PT ;  /* 0xffff00004e037812 */ /* 0x000fe200078ec0ff */
[----:B------:R-:W-:Y:S01]  /*6890*/  FFMA R31, R49, R0, R31 ;  /* 0x00000000311f7223 */ /* 0x000fe2000000001f */
[----:B------:R-:W-:Y:S01]  /*68a0*/  SHF.L.U32 R4, R79, 0x10, RZ ;  /* 0x000000104f047819 */ /* 0x000fe200000006ff */
[----:B------:R-:W-:Y:S01]  /*68b0*/  FFMA R28, R49, R2, R28 ;  /* 0x00000002311c7223 */ /* 0x000fe2000000001c */
[----:B------:R-:W-:Y:S01]  /*68c0*/  F2FP.BF16.F32.PACK_AB R16, R17, R16 ;  /* 0x000000101110723e */ /* 0x000fe200000010ff */
[----:B------:R-:W-:Y:S01]  /*68d0*/  FFMA R29, R49, R3, R29 ;  /* 0x00000003311d7223 */ /* 0x000fe2000000001d */
[----:B------:R-:W-:Y:S01]  /*68e0*/  LOP3.LUT R5, R79, 0xffff0000, RZ, 0xc0, !PT ;  /* 0xffff00004f057812 */ /* 0x000fe200078ec0ff */
[----:B------:R-:W-:Y:S01]  /*68f0*/  FFMA R30, R49, R4, R30 ;  /* 0x00000004311e7223 */ /* 0x000fe2000000001e */
[----:B------:R-:W-:Y:S02]  /*6900*/  F2FP.BF16.F32.PACK_AB R17, R23, R18 ;  /* 0x000000121711723e */ /* 0x000fe400000010ff */
[----:B------:R-:W-:Y:S01]  /*6910*/  F2FP.BF16.F32.PACK_AB R18, R21, R20 ;  /* 0x000000141512723e */ /* 0x000fe200000010ff */
[----:B------:R-:W-:Y:S01]  /*6920*/  FFMA R35, R49, R5, R35 ;  /* 0x0000000531237223 */ /* 0x000fe20000000023 */
[----:B------:R-:W-:Y:S02]  /*6930*/  F2FP.BF16.F32.PACK_AB R19, R27, R22 ;  /* 0x000000161b13723e */ /* 0x000fe400000010ff */
[----:B------:R-:W-:Y:S02]  /*6940*/  F2FP.BF16.F32.PACK_AB R24, R25, R24 ;  /* 0x000000181918723e */ /* 0x000fe400000010ff */
[----:B------:R-:W-:Y:S01]  /*6950*/  F2FP.BF16.F32.PACK_AB R25, R31, R26 ;  /* 0x0000001a1f19723e */ /* 0x000fe200000010ff */
[----:B------:R1:W-:Y:S01]  /*6960*/  STS.128 [R65+0x20], R16 ;  /* 0x0000201041007388 */ /* 0x0003e20000000c00 */
[----:B------:R-:W-:Y:S02]  /*6970*/  F2FP.BF16.F32.PACK_AB R26, R29, R28 ;  /* 0x0000001c1d1a723e */ /* 0x000fe400000010ff */
[----:B------:R-:W-:Y:S05]  /*6980*/  F2FP.BF16.F32.PACK_AB R27, R35, R30 ;  /* 0x0000001e231b723e */ /* 0x000fea00000010ff */
[----:B------:R1:W-:Y:S01]  /*6990*/  STS.128 [R64+0x10], R24 ;  /* 0x0000101840007388 */ /* 0x0003e20000000c00 */
[----:B------:R-:W-:Y:S01]  /*69a0*/  @!PT LDS RZ, [RZ] ;  /* 0x00000000fffff984 */ /* 0x000fe20000000800 */
[----:B------:R-:W-:Y:S01]  /*69b0*/  @!PT LDS RZ, [RZ] ;  /* 0x00000000fffff984 */ /* 0x000fe20000000800 */
[----:B------:R-:W-:Y:S01]  /*69c0*/  @!PT LDS RZ, [RZ] ;  /* 0x00000000fffff984 */ /* 0x000fe20000000800 */
[----:B------:R-:W-:Y:S01]  /*69d0*/  @!PT LDS RZ, [RZ] ;  /* 0x00000000fffff984 */ /* 0x000fe20000000800 */
[----:B------:R2:W-:Y:S07]  /*69e0*/  MEMBAR.ALL.CTA ;  /* 0x0000000000007992 */ /* 0x0005ee0000008000 */
[----:B--2---:R-:W2:Y:S02]  /*69f0*/  FENCE.VIEW.ASYNC.S ;  /* 0x00000000000073c6 */ /* 0x004ea40000000000 */
[----:B--2---:R-:W-:Y:S06]  /*6a00*/  BAR.SYNC.DEFER_BLOCKING 0x1, 0x80 ;  /* 0x0042000000007b1d */ /* 0x004fec0000010000 */
[----:B------:R-:W-:Y:S05]  /*6a10*/  @P0 BRA `(.L_x_108) ;  /* 0x00000000001c0947 */ /* 0x000fea0003800000 */
[----:B------:R-:W-:Y:S01]  /*6a20*/  R2UR UR4, R72 ;  /* 0x00000000480472ca */ /* 0x000fe200000e0000 */
[----:B------:R-:W-:Y:S01]  /*6a30*/  UIADD3 UR6, UP0, UPT, UR54, 0x680, URZ ;  /* 0x0000068036067890 */ /* 0x000fe2000ff1e0ff */
[----:B------:R-:W-:Y:S03]  /*6a40*/  UMOV UR43, UR36 ;  /* 0x00000024002b7c82 */ /* 0x000fe60008000000 */
[----:B------:R-:W-:Y:S08]  /*6a50*/  UIADD3.X UR7, UPT, UPT, URZ, UR55, URZ, UP0, !UPT ;  /* 0x00000037ff077290 */ /* 0x000ff000087fe4ff */
[----:B------:R-:W-:Y:S09]  /*6a60*/  UIADD3 UR40, UPT, UPT, UR48, 0x200, UR4 ;  /* 0x0000020030287890 */ /* 0x000ff2000fffe004 */
[----:B------:R2:W-:Y:S02]  /*6a70*/  UTMASTG.3D [UR40], [UR6] ;  /* 0x00000028060073b5 */ /* 0x0005e40008010000 */
[----:B--2---:R0:W-:Y:S02]  /*6a80*/  UTMACMDFLUSH ;  /* 0x00000000000079b7 */ /* 0x0041e40000000000 */
.L_x_108:
[----:B------:R-:W-:Y:S05]  /*6a90*/  BSYNC.RECONVERGENT B0 ;  /* 0x0000000000007941 */ /* 0x000fea0003800200 */
.L_x_107:
[----:B------:R-:W-:Y:S01]  /*6aa0*/  UIADD3 UR40, UPT, UPT, UR56, 0x1, URZ ;  /* 0x0000000138287890 */ /* 0x000fe2000fffe0ff */
[----:B------:R-:W-:Y:S03]  /*6ab0*/  BSSY.RECONVERGENT B0, `(.L_x_109) ;  /* 0x0000005000007945 */ /* 0x000fe60003800200 */
[----:B------:R-:W-:Y:S04]  /*6ac0*/  UISETP.NE.AND UP0, UPT, UR40, 0x3, UPT ;  /* 0x000000032800788c */ /* 0x000fe8000bf05270 */
[----:B------:R-:W-:Y:S01]  /*6ad0*/  USEL UR43, UR40, URZ, UP0 ;  /* 0x000000ff282b7287 */ /* 0x000fe20008000000 */
[----:B------:R-:W-:Y:S11]  /*6ae0*/  @P0 BRA `(.L_x_110) ;  /* 0x0000000000040947 */ /* 0x000ff60003800000 */
[----:B------:R-:W-:Y:S04]  /*6af0*/  DEPBAR.LE SB0, 0x1 ;  /* 0x000080400000791a */ /* 0x000fe80000000000 */
.L_x_110:
[----:B------:R-:W-:Y:S05]  /*6b00*/  BSYNC.RECONVERGENT B0 ;  /* 0x0000000000007941 */ /* 0x000fea0003800200 */
.L_x_109:
[----:B------:R-:W-:Y:S01]  /*6b10*/  BAR.SYNC.DEFER_BLOCKING 0x1, 0x80 ;  /* 0x0042000000007b1d */ /* 0x000fe20000010000 */
[----:B------:R-:W-:Y:S01]  /*6b20*/  ISETP.NE.AND P1, PT, R104, RZ, PT ;  /* 0x000000ff6800720c */ /* 0x000fe20003f25270 */
[----:B------:R-:W-:Y:S01]  /*6b30*/  UISETP.NE.AND UP0, UPT, UR50, URZ, UPT ;  /* 0x000000ff3200728c */ /* 0x000fe2000bf05270 */
[----:B------:R-:W-:Y:S11]  /*6b40*/  LEA R2, R74, UR48, 0x3 ;  /* 0x000000304a027c11 */ /* 0x000ff6000f8e18ff */
[----:B------:R-:W-:Y:S01]  /*6b50*/  @P1 SHF.L.U32 R3, R107, 0x1f, RZ ;  /* 0x0000001f6b031819 */ /* 0x000fe200000006ff */
[----:B------:R-:W-:Y:S06]  /*6b60*/  BRA.U !UP0, `(.L_x_111) ;  /* 0x0000000108247547 */ /* 0x000fec000b800000 */
[----:B------:R-:W-:Y:S01]  /*6b70*/  IMAD.U32 R4, RZ, RZ, UR49 ;  /* 0x00000031ff047e24 */ /* 0x000fe2000f8e00ff */
[----:B------:R-:W-:Y:S01]  /*6b80*/  MOV R0, UR37 ;  /* 0x0000002500007c02 */ /* 0x000fe20008000f00 */
[----:B------:R-:W-:Y:S03]  /*6b90*/  UIADD3 UR49, UPT, UPT, UR49, 0x1, URZ ;  /* 0x0000000131317890 */ /* 0x000fe6000fffe0ff */
[----:B------:R-:W-:Y:S01]  /*6ba0*/  @P1 LEA R4, R4, UR48, 0x3 ;  /* 0x0000003004041c11 */ /* 0x000fe2000f8e18ff */
[----:B------:R-:W-:Y:S04]  /*6bb0*/  UISETP.NE.AND UP0, UPT, UR49, 0x3, UPT ;  /* 0x000000033100788c */ /* 0x000fe8000bf05270 */
[----:B------:R-:W-:Y:S01]  /*6bc0*/  @P1 VIADD R4, R4, 0x118 ;  /* 0x0000011804041836 */ /* 0x000fe20000000000 */
[----:B------:R-:W-:Y:S04]  /*6bd0*/  USEL UR49, UR49, URZ, UP0 ;  /* 0x000000ff31317287 */ /* 0x000fe80008000000 */
[----:B------:R-:W-:Y:S04]  /*6be0*/  @P1 PRMT R0, R0, 0x654, R4 ;  /* 0x0000065400001816 */ /* 0x000fe80000000004 */
[----:B------:R2:W-:Y:S04]  /*6bf0*/  @P1 SYNCS.ARRIVE.TRANS64.RED.A1T0 RZ, [R0+URZ], RZ ;  /* 0x000000ff00ff19a7 */ /* 0x0005e800081004ff */
.L_x_111:
[----:B------:R-:W4:Y:S01]  /*6c00*/  @P1 SYNCS.PHASECHK.TRANS64.TRYWAIT P0, [R2+URZ+0x100], R3 ;  /* 0x00010003020015a7 */ /* 0x000f2200080011ff */
[----:B------:R-:W-:Y:S01]  /*6c10*/  BSSY B1, `(.L_x_112) ;  /* 0x0000015000017945 */ /* 0x000fe20003800000 */
[----:B----4-:R-:W-:Y:S03]  /*6c20*/  @P1 SEL R75, RZ, 0x1, !P0 ;  /* 0x00000001ff4b1807 */ /* 0x010fe60004000000 */
[----:B------:R-:W-:Y:S05]  /*6c30*/  @!P1 BRA `(.L_x_113) ;  /* 0x0000000000489947 */ /* 0x000fea0003800000 */
[----:B------:R-:W-:Y:S01]  /*6c40*/  ISETP.NE.AND P1, PT, R108, RZ, PT ;  /* 0x000000ff6c00720c */ /* 0x000fe20003f25270 */
[----:B------:R-:W-:Y:S01]  /*6c50*/  BSSY B0, `(.L_x_114) ;  /* 0x000000a000007945 */ /* 0x000fe20003800000 */
[----:B------:R-:W-:Y:S11]  /*6c60*/  ISETP.NE.AND P0, PT, R75, RZ, PT ;  /* 0x000000ff4b00720c */ /* 0x000ff60003f05270 */
[----:B------:R-:W-:Y:S04]  /*6c70*/  @P1 IMAD R74, R74, 0x2000, R99 ;  /* 0x000020004a4a1824 */ /* 0x000fe800078e0263 */
[----:B------:R-:W-:Y:S01]  /*6c80*/  @P1 IMAD.IADD R4, R106, 0x1, R74 ;  /* 0x000000016a041824 */ /* 0x000fe200078e024a */
[----:B------:R-:W-:Y:S03]  /*6c90*/  @P1 IADD3 R3, PT, PT, R105, R74, RZ ;  /* 0x0000004a69031210 */ /* 0x000fe60007ffe0ff */
[----:B--2---:R-:W-:Y:S01]  /*6ca0*/  @P1 IMAD.IADD R0, R98, 0x1, R4 ;  /* 0x0000000162001824 */ /* 0x004fe200078e0204 */
[----:B------:R-:W-:Y:S06]  /*6cb0*/  @P0 BRA `(.L_x_115) ;  /* 0x00000000000c0947 */ /* 0x000fec0003800000 */
[----:B------:R-:W-:Y:S04]  /*6cc0*/  SHF.L.U32 R107, R107, 0x1f, RZ ;  /* 0x0000001f6b6b7819 */ /* 0x000fe800000006ff */
[----:B------:R-:W2:Y:S02]  /*6cd0*/  SYNCS.PHASECHK.TRANS64.TRYWAIT P0, [R2+URZ+0x100], R107 ;  /* 0x0001006b020075a7 */ /* 0x000ea400080011ff */
[----:B--2---:R-:W-:Y:S05]  /*6ce0*/  @!P0 BRA `(.L_x_116) ;  /* 0x0000001c00488947 */ /* 0x004fea0003800000 */
.L_x_115:
[----:B------:R-:W-:Y:S05]  /*6cf0*/  BSYNC B0 ;  /* 0x0000000000007941 */ /* 0x000fea0003800000 */
.L_x_114:
[----:B------:R-:W-:Y:S11]  /*6d00*/  ISETP.NE.AND P0, PT, R108, RZ, PT ;  /* 0x000000ff6c00720c */ /* 0x000ff60003f05270 */
[----:B------:R-:W-:Y:S02]  /*6d10*/  @!UPT UIADD3 URZ, UPT, UPT, URZ, URZ, URZ ;  /* 0x000000fffffff290 */ /* 0x000fe4000fffe0ff */
[----:B------:R4:W1:Y:S04]  /*6d20*/  @P0 LDS.128 R56, [R74] ;  /* 0x000000004a380984 */ /* 0x0008680000000c00 */
[----:B------:R4:W1:Y:S04]  /*6d30*/  @P0 LDS.128 R68, [R3+0x20] ;  /* 0x0000200003440984 */ /* 0x0008680000000c00 */
[----:B------:R4:W1:Y:S04]  /*6d40*/  @P0 LDS.128 R60, [R4+0x10] ;  /* 0x00001000043c0984 */ /* 0x0008680000000c00 */
[----:B------:R4:W1:Y:S02]  /*6d50*/  @P0 LDS.128 R76, [R0+0x10] ;  /* 0x00001000004c0984 */ /* 0x0008640000000c00 */
.L_x_113:
[----:B------:R-:W-:Y:S05]  /*6d60*/  BSYNC B1 ;  /* 0x0000000000017941 */ /* 0x000fea0003800000 */
.L_x_112:
[----:B--2-4-:R-:W-:Y:S05]  /*6d70*/  VIADD R0, R48, 0x20 ;  /* 0x0000002030007836 */ /* 0x014fea0000000000 */
[----:B------:R-:W-:Y:S04]  /*6d80*/  SHF.R.U32.HI R0, RZ, 0x15, R0 ;  /* 0x00000015ff007819 */ /* 0x000fe80000011600 */
[----:B------:R-:W-:Y:S11]  /*6d90*/  LOP3.LUT P0, RZ, R0, 0x3, R92, 0x48, !PT ;  /* 0x0000000300ff7812 */ /* 0x000ff6000780485c */
[----:B------:R-:W-:Y:S02]  /*6da0*/  @!UPT UIADD3 URZ, UPT, UPT, URZ, URZ, URZ ;  /* 0x000000fffffff290 */ /* 0x000fe4000fffe0ff */
[----:B------:R-:W-:Y:S05]  /*6db0*/  @!P0 BRA `(.L_x_117) ;  /* 0x0000000000408947 */ /* 0x000fea0003800000 */
[----:B------:R-:W2:Y:S01]  /*6dc0*/  LDCU.64 UR8, c[0x4][0x70] ;  /* 0x01000e00ff0877ac */ /* 0x000ea20008000a00 */
[----:B------:R-:W-:Y:S01]  /*6dd0*/  MOV R3, 0x0 ;  /* 0x0000000000037802 */ /* 0x000fe20000000f00 */
[----:B------:R-:W-:Y:S02]  /*6de0*/  HFMA2 R12, -RZ, RZ, 0, 5.9604644775390625e-08 ;  /* 0x00000001ff0c7431 */ /* 0x000fe400000001ff */
[----:B-1----:R-:W-:Y:S02]  /*6df0*/  IMAD.MOV.U32 R8, RZ, RZ, 0x192 ;  /* 0x00000192ff087424 */ /* 0x002fe400078e00ff */
[----:B------:R-:W-:Y:S01]  /*6e00*/  IMAD.MOV.U32 R13, RZ, RZ, RZ ;  /* 0x000000ffff0d7224 */ /* 0x000fe200078e00ff */
[----:B------:R-:W1:Y:S01]  /*6e10*/  LDCU.64 UR6, c[0x4][0x78] ;  /* 0x01000f00ff0677ac */ /* 0x000e620008000a00 */
[----:B------:R-:W4:Y:S01]  /*6e20*/  LDC.64 R2, c[0x4][R3] ;  /* 0x0100000003027b82 */ /* 0x000f220000000a00 */
[----:B------:R-:W5:Y:S01]  /*6e30*/  LDCU.64 UR4, c[0x4][0x10] ;  /* 0x01000200ff0477ac */ /* 0x000f620008000a00 */
[----:B--2---:R-:W-:Y:S01]  /*6e40*/  MOV R5, UR9 ;  /* 0x0000000900057c02 */ /* 0x004fe20008000f00 */
[----:B------:R-:W-:Y:S01]  /*6e50*/  IMAD.U32 R4, RZ, RZ, UR8 ;  /* 0x00000008ff047e24 */ /* 0x000fe2000f8e00ff */
[----:B-1----:R-:W-:Y:S01]  /*6e60*/  MOV R7, UR7 ;  /* 0x0000000700077c02 */ /* 0x002fe20008000f00 */
[----:B------:R-:W-:Y:S01]  /*6e70*/  IMAD.U32 R6, RZ, RZ, UR6 ;  /* 0x00000006ff067e24 */ /* 0x000fe2000f8e00ff */
[----:B-----5:R-:W-:Y:S01]  /*6e80*/  MOV R11, UR5 ;  /* 0x00000005000b7c02 */ /* 0x020fe20008000f00 */
[----:B------:R-:W-:Y:S02]  /*6e90*/  IMAD.U32 R10, RZ, RZ, UR4 ;  /* 0x00000004ff0a7e24 */ /* 0x000fe4000f8e00ff */
[----:B------:R-:W-:Y:S07]  /*6ea0*/  LEPC R20, `(.L_x_117) ;  /* 0x000000001014794e */ /* 0x000fee0000000000 */
[----:B---34-:R-:W-:Y:S05]  /*6eb0*/  CALL.ABS.NOINC R2 ;  /* 0x0000000002007343 */ /* 0x018fea0003c00000 */
.L_x_117:
[----:B------:R-:W-:Y:S01]  /*6ec0*/  ISETP.NE.AND P0, PT, R100, RZ, PT ;  /* 0x000000ff6400720c */ /* 0x000fe20003f05270 */
[----:B------:R-:W-:Y:S05]  /*6ed0*/  WARPSYNC.ALL ;  /* 0x0000000000007948 */ /* 0x000fea0003800000 */
[----:B------:R-:W-:Y:S01]  /*6ee0*/  R2UR UR4, R48 ;  /* 0x00000000300472ca */ /* 0x000fe200000e0000 */
[----:B------:R-:W-:Y:S01]  /*6ef0*/  USHF.L.U32 UR8, UR43, 0xd, URZ ;  /* 0x0000000d2b087899 */ /* 0x000fe200080006ff */
[----:B------:R-:W-:Y:S01]  /*6f00*/  R2UR UR5, R73 ;  /* 0x00000000490572ca */ /* 0x000fe200000e0000 */
[----:B------:R-:W-:Y:S01]  /*6f10*/  BSSY.RECONVERGENT B0, `(.L_x_118) ;  /* 0x000008e000007945 */ /* 0x000fe20003800200 */
[C---:B-1----:R-:W-:Y:S02]  /*6f20*/  SHF.L.U32 R0, R56.reuse, 0x10, RZ ;  /* 0x0000001038007819 */ /* 0x042fe400000006ff */
[----:B------:R-:W-:Y:S02]  /*6f30*/  LOP3.LUT R2, R56, 0xffff0000, RZ, 0xc0, !PT ;  /* 0xffff000038027812 */ /* 0x000fe400078ec0ff */
[C---:B------:R-:W-:Y:S02]  /*6f40*/  SHF.L.U32 R3, R57.reuse, 0x10, RZ ;  /* 0x0000001039037819 */ /* 0x040fe400000006ff */
[----:B------:R-:W-:Y:S02]  /*6f50*/  LOP3.LUT R48, R57, 0xffff0000, RZ, 0xc0, !PT ;  /* 0xffff000039307812 */ /* 0x000fe400078ec0ff */
[C---:B------:R-:W-:Y:S01]  /*6f60*/  SHF.L.U32 R50, R58.reuse, 0x10, RZ ;  /* 0x000000103a327819 */ /* 0x040fe200000006ff */
[----:B------:R-:W1:Y:S01]  /*6f70*/  LDTM.x32 R4, tmem[UR4+0x20] ;  /* 0x00002004000479ee */ /* 0x000e6200082c0000 */
[----:B------:R-:W-:Y:S01]  /*6f80*/  LOP3.LUT R51, R58, 0xffff0000, RZ, 0xc0, !PT ;  /* 0xffff00003a337812 */ /* 0x000fe200078ec0ff */
[----:B------:R-:W-:Y:S01]  /*6f90*/  NOP ;  /* 0x0000000000007918 */ /* 0x000fe20000000000 */
[C---:B------:R-:W-:Y:S01]  /*6fa0*/  SHF.L.U32 R52, R59.reuse, 0x10, RZ ;  /* 0x000000103b347819 */ /* 0x040fe200000006ff */
[----:B------:R-:W-:Y:S01]  /*6fb0*/  UIADD3 UR5, UPT, UPT, UR5, 0x180, URZ ;  /* 0x0000018005057890 */ /* 0x000fe2000fffe0ff */
[----:B------:R-:W-:Y:S02]  /*6fc0*/  LOP3.LUT R53, R59, 0xffff0000, RZ, 0xc0, !PT ;  /* 0xffff00003b357812 */ /* 0x000fe400078ec0ff */
[C---:B------:R-:W-:Y:S01]  /*6fd0*/  SHF.L.U32 R54, R60.reuse, 0x10, RZ ;  /* 0x000000103c367819 */ /* 0x040fe200000006ff */
[----:B------:R-:W-:Y:S01]  /*6fe0*/  UPRMT UR5, UR37, 0x654, UR5 ;  /* 0x0000065425057896 */ /* 0x000fe20008000005 */
[----:B------:R-:W-:Y:S02]  /*6ff0*/  LOP3.LUT R55, R60, 0xffff0000, RZ, 0xc0, !PT ;  /* 0xffff00003c377812 */ /* 0x000fe400078ec0ff */
[C---:B------:R-:W-:Y:S02]  /*7000*/  SHF.L.U32 R56, R61.reuse, 0x10, RZ ;  /* 0x000000103d387819 */ /* 0x040fe400000006ff */
[----:B------:R-:W-:Y:S02]  /*7010*/  LOP3.LUT R57, R61, 0xffff0000, RZ, 0xc0, !PT ;  /* 0xffff00003d397812 */ /* 0x000fe400078ec0ff */
[C---:B------:R-:W-:Y:S02]  /*7020*/  SHF.L.U32 R58, R62.reuse, 0x10, RZ ;  /* 0x000000103e3a7819 */ /* 0x040fe400000006ff */
[----:B------:R-:W-:Y:S01]  /*7030*/  LOP3.LUT R59, R62, 0xffff0000, RZ, 0xc0, !PT ;  /* 0xffff00003e3b7812 */ /* 0x000fe200078ec0ff */
[----:B-1----:R-:W-:Y:S01]  /*7040*/  SYNCS.ARRIVE.TRANS64.RED.A1T0 RZ, [UR5], RZ ;  /* 0x000000ffffff79a7 */ /* 0x002fe20008100405 */
[C---:B------:R-:W-:Y:S02]  /*7050*/  SHF.L.U32 R60, R63.reuse, 0x10, RZ ;  /* 0x000000103f3c7819 */ /* 0x040fe400000006ff */
[----:B------:R-:W-:Y:S02]  /*7060*/  LOP3.LUT R61, R63, 0xffff0000, RZ, 0xc0, !PT ;  /* 0xffff00003f3d7812 */ /* 0x000fe400078ec0ff */
[C---:B------:R-:W-:Y:S01]  /*7070*/  SHF.L.U32 R62, R68.reuse, 0x10, RZ ;  /* 0x00000010443e7819 */ /* 0x040fe200000006ff */
[C---:B------:R-:W-:Y:S01]  /*7080*/  FMUL R4, R47.reuse, R4 ;  /* 0x000000042f047220 */ /* 0x040fe20000400000 */
[----:B------:R-:W-:Y:S01]  /*7090*/  LOP3.LUT R63, R68, 0xffff0000, RZ, 0xc0, !PT ;  /* 0xffff0000443f7812 */ /* 0x000fe200078ec0ff */
[----:B------:R-:W-:Y:S01]  /*70a0*/  FMUL R5, R47, R5 ;  /* 0x000000052f057220 */ /* 0x000fe20000400000 */
[----:B---3--:R-:W-:Y:S01]  /*70b0*/  SHF.L.U32 R64, R69, 0x10, RZ ;  /* 0x0000001045407819 */ /* 0x008fe200000006ff */
[----:B------:R-:W-:Y:S01]  /*70c0*/  FMUL R6, R47, R6 ;  /* 0x000000062f067220 */ /* 0x000fe20000400000 */
[----:B------:R-:W-:Y:S01]  /*70d0*/  LOP3.LUT R65, R69, 0xffff0000, RZ, 0xc0, !PT ;  /* 0xffff000045417812 */ /* 0x000fe200078ec0ff */
[----:B------:R-:W-:Y:S01]  /*70e0*/  FMUL R7, R47, R7 ;  /* 0x000000072f077220 */ /* 0x000fe20000400000 */
[----:B------:R-:W-:Y:S01]  /*70f0*/  SHF.L.U32 R66, R70, 0x10, RZ ;  /* 0x0000001046427819 */ /* 0x000fe200000006ff */
[----:B------:R-:W-:Y:S01]  /*7100*/  FFMA R4, R49, R0, R4 ;  /* 0x0000000031047223 */ /* 0x000fe20000000004 */
[C---:B------:R-:W-:Y:S01]  /*7110*/  SHF.L.U32 R74, R78.reuse, 0x10, RZ ;  /* 0x000000104e4a7819 */ /* 0x040fe200000006ff */
[----:B------:R-:W-:Y:S01]  /*7120*/  FMUL R8, R47, R8 ;  /* 0x000000082f087220 */ /* 0x000fe20000400000 */
[----:B------:R-:W-:Y:S01]  /*7130*/  LOP3.LUT R75, R78, 0xffff0000, RZ, 0xc0, !PT ;  /* 0xffff00004e4b7812 */ /* 0x000fe200078ec0ff */
[C---:B------:R-:W-:Y:S01]  /*7140*/  FFMA R5, R49.reuse, R2, R5 ;  /* 0x0000000231057223 */ /* 0x040fe20000000005 */
[----:B------:R-:W-:Y:S01]  /*7150*/  LOP3.LUT R67, R70, 0xffff0000, RZ, 0xc0, !PT ;  /* 0xffff000046437812 */ /* 0x000fe200078ec0ff */
[C---:B------:R-:W-:Y:S01]  /*7160*/  FFMA R6, R49.reuse, R3, R6 ;  /* 0x0000000331067223 */ /* 0x040fe20000000006 */
[----:B------:R-:W-:Y:S01]  /*7170*/  FFMA R7, R49, R48, R7 ;  /* 0x0000003031077223 */ /* 0x000fe20000000007 */
[----:B------:R-:W-:Y:S01]  /*7180*/  IADD3 R78, PT, PT, R99, UR8, RZ ;  /* 0x00000008634e7c10 */ /* 0x000fe2000fffe0ff */
[----:B------:R-:W-:Y:S01]  /*7190*/  FFMA R8, R49, R50, R8 ;  /* 0x0000003231087223 */ /* 0x000fe20000000008 */
[----:B------:R-:W-:Y:S01]  /*71a0*/  F2FP.BF16.F32.PACK_AB R4, R5, R4 ;  /* 0x000000040504723e */ /* 0x000fe200000010ff */
[----:B------:R-:W-:Y:S01]  /*71b0*/  FMUL R9, R47, R9 ;  /* 0x000000092f097220 */ /* 0x000fe20000400000 */
[----:B------:R-:W-:Y:S01]  /*71c0*/  F2FP.BF16.F32.PACK_AB R5, R7, R6 ;  /* 0x000000060705723e */ /* 0x000fe200000010ff */
[----:B------:R-:W-:Y:S01]  /*71d0*/  FMUL R0, R47, R10 ;  /* 0x0000000a2f007220 */ /* 0x000fe20000400000 */
[-C--:B------:R-:W-:Y:S01]  /*71e0*/  IADD3 R106, PT, PT, R106, R78.reuse, RZ ;  /* 0x0000004e6a6a7210 */ /* 0x080fe20007ffe0ff */
[----:B------:R-:W-:Y:S01]  /*71f0*/  FFMA R9, R49, R51, R9 ;  /* 0x0000003331097223 */ /* 0x000fe20000000009 */
[----:B------:R-:W-:Y:S01]  /*7200*/  IADD3 R105, PT, PT, R105, R78, RZ ;  /* 0x0000004e69697210 */ /* 0x000fe20007ffe0ff */
[----:B------:R-:W-:Y:S01]  /*7210*/  FFMA R0, R49, R52, R0 ;  /* 0x0000003431007223 */ /* 0x000fe20000000000 */
[C---:B------:R-:W-:Y:S01]  /*7220*/  FMUL R2, R47.reuse, R11 ;  /* 0x0000000b2f027220 */ /* 0x040fe20000400000 */
[----:B------:R-:W-:Y:S01]  /*7230*/  FMUL R3, R47, R12 ;  /* 0x0000000c2f037220 */ /* 0x000fe20000400000 */
[----:B------:R-:W-:Y:S01]  /*7240*/  F2FP.BF16.F32.PACK_AB R6, R9, R8 ;  /* 0x000000080906723e */ /* 0x000fe200000010ff */
[----:B------:R-:W-:Y:S01]  /*7250*/  FMUL R10, R47, R13 ;  /* 0x0000000d2f0a7220 */ /* 0x000fe20000400000 */
[C---:B------:R-:W-:Y:S01]  /*7260*/  FFMA R2, R49.reuse, R53, R2 ;  /* 0x0000003531027223 */ /* 0x040fe20000000002 */
[----:B------:R-:W-:Y:S01]  /*7270*/  FFMA R3, R49, R54, R3 ;  /* 0x0000003631037223 */ /* 0x000fe20000000003 */
[----:B------:R-:W-:Y:S01]  /*7280*/  FMUL R11, R47, R14 ;  /* 0x0000000e2f0b7220 */ /* 0x000fe20000400000 */
[----:B------:R-:W-:Y:S01]  /*7290*/  FFMA R10, R49, R55, R10 ;  /* 0x00000037310a7223 */ /* 0x000fe2000000000a */
[C---:B------:R-:W-:Y:S01]  /*72a0*/  FMUL R15, R47.reuse, R15 ;  /* 0x0000000f2f0f7220 */ /* 0x040fe20000400000 */
[C---:B------:R-:W-:Y:S01]  /*72b0*/  FMUL R12, R47.reuse, R16 ;  /* 0x000000102f0c7220 */ /* 0x040fe20000400000 */
[----:B------:R-:W-:Y:S01]  /*72c0*/  FMUL R13, R47, R17 ;  /* 0x000000112f0d7220 */ /* 0x000fe20000400000 */
[----:B------:R-:W-:Y:S01]  /*72d0*/  FFMA R11, R49, R56, R11 ;  /* 0x00000038310b7223 */ /* 0x000fe2000000000b */
[----:B------:R-:W-:Y:S01]  /*72e0*/  FMUL R14, R47, R18 ;  /* 0x000000122f0e7220 */ /* 0x000fe20000400000 */
[----:B------:R-:W-:Y:S01]  /*72f0*/  FFMA R15, R49, R57, R15 ;  /* 0x00000039310f7223 */ /* 0x000fe2000000000f */
[----:B------:R-:W-:Y:S01]  /*7300*/  FMUL R19, R47, R19 ;  /* 0x000000132f137220 */ /* 0x000fe20000400000 */
[----:B------:R-:W-:Y:S01]  /*7310*/  F2FP.BF16.F32.PACK_AB R7, R2, R0 ;  /* 0x000000000207723e */ /* 0x000fe200000010ff */
[----:B------:R-:W-:Y:S01]  /*7320*/  FFMA R12, R49, R58, R12 ;  /* 0x0000003a310c7223 */ /* 0x000fe2000000000c */
[----:B------:R-:W-:Y:S01]  /*7330*/  FMUL R16, R47, R20 ;  /* 0x000000142f107220 */ /* 0x000fe20000400000 */
[----:B------:R-:W-:Y:S01]  /*7340*/  FFMA R13, R49, R59, R13 ;  /* 0x0000003b310d7223 */ /* 0x000fe2000000000d */
[----:B------:R-:W-:Y:S01]  /*7350*/  FMUL R17, R47, R21 ;  /* 0x000000152f117220 */ /* 0x000fe20000400000 */
[----:B------:R1:W-:Y:S01]  /*7360*/  STS.128 [R99+UR8], R4 ;  /* 0x0000000463007988 */ /* 0x0003e20008000c08 */
[----:B------:R-:W-:Y:S01]  /*7370*/  SHF.L.U32 R68, R71, 0x10, RZ ;  /* 0x0000001047447819 */ /* 0x000fe200000006ff */
[----:B------:R-:W-:Y:S01]  /*7380*/  FFMA R14, R49, R60, R14 ;  /* 0x0000003c310e7223 */ /* 0x000fe2000000000e */
[----:B------:R-:W-:Y:S01]  /*7390*/  LOP3.LUT R69, R71, 0xffff0000, RZ, 0xc0, !PT ;  /* 0xffff000047457812 */ /* 0x000fe200078ec0ff */
[----:B------:R-:W-:Y:S01]  /*73a0*/  FMUL R18, R47, R22 ;  /* 0x000000162f127220 */ /* 0x000fe20000400000 */
[----:B------:R-:W-:Y:S01]  /*73b0*/  SHF.L.U32 R70, R76, 0x10, RZ ;  /* 0x000000104c467819 */ /* 0x000fe200000006ff */
[----:B------:R-:W-:Y:S01]  /*73c0*/  FFMA R19, R49, R61, R19 ;  /* 0x0000003d31137223 */ /* 0x000fe20000000013 */
[----:B------:R-:W-:Y:S01]  /*73d0*/  FMUL R23, R47, R23 ;  /* 0x000000172f177220 */ /* 0x000fe20000400000 */
[----:B------:R-:W-:Y:S01]  /*73e0*/  FFMA R16, R49, R62, R16 ;  /* 0x0000003e31107223 */ /* 0x000fe20000000010 */
[----:B------:R-:W-:Y:S01]  /*73f0*/  FMUL R20, R47, R24 ;  /* 0x000000182f147220 */ /* 0x000fe20000400000 */
[----:B------:R-:W-:Y:S01]  /*7400*/  FFMA R17, R49, R63, R17 ;  /* 0x0000003f31117223 */ /* 0x000fe20000000011 */
[----:B------:R-:W-:Y:S01]  /*7410*/  FMUL R21, R47, R25 ;  /* 0x000000192f157220 */ /* 0x000fe20000400000 */
[----:B------:R-:W-:Y:S01]  /*7420*/  FFMA R18, R49, R64, R18 ;  /* 0x0000004031127223 */ /* 0x000fe20000000012 */
[----:B------:R-:W-:Y:S01]  /*7430*/  FMUL R22, R47, R26 ;  /* 0x0000001a2f167220 */ /* 0x000fe20000400000 */
[----:B------:R-:W-:Y:S01]  /*7440*/  F2FP.BF16.F32.PACK_AB R8, R10, R3 ;  /* 0x000000030a08723e */ /* 0x000fe200000010ff */
[----:B------:R-:W-:Y:S01]  /*7450*/  FFMA R23, R49, R65, R23 ;  /* 0x0000004131177223 */ /* 0x000fe20000000017 */
[----:B------:R-:W-:Y:S01]  /*7460*/  F2FP.BF16.F32.PACK_AB R9, R15, R11 ;  /* 0x0000000b0f09723e */ /* 0x000fe200000010ff */
[----:B------:R-:W-:Y:S01]  /*7470*/  FMUL R27, R47, R27 ;  /* 0x0000001b2f1b7220 */ /* 0x000fe20000400000 */
[----:B------:R-:W-:Y:S01]  /*7480*/  F2FP.BF16.F32.PACK_AB R10, R13, R12 ;  /* 0x0000000c0d0a723e */ /* 0x000fe200000010ff */
[----:B------:R-:W-:Y:S01]  /*7490*/  FFMA R20, R49, R66, R20 ;  /* 0x0000004231147223 */ /* 0x000fe20000000014 */
[----:B------:R-:W-:Y:S01]  /*74a0*/  F2FP.BF16.F32.PACK_AB R11, R19, R14 ;  /* 0x0000000e130b723e */ /* 0x000fe200000010ff */
[----:B------:R-:W-:Y:S01]  /*74b0*/  FMUL R24, R47, R28 ;  /* 0x0000001c2f187220 */ /* 0x000fe20000400000 */
[----:B------:R-:W-:Y:S01]  /*74c0*/  LOP3.LUT R71, R76, 0xffff0000, RZ, 0xc0, !PT ;  /* 0xffff00004c477812 */ /* 0x000fe200078ec0ff */
[----:B------:R-:W-:Y:S01]  /*74d0*/  FFMA R21, R49, R67, R21 ;  /* 0x0000004331157223 */ /* 0x000fe20000000015 */
[----:B------:R-:W-:Y:S01]  /*74e0*/  SHF.L.U32 R72, R77, 0x10, RZ ;  /* 0x000000104d487819 */ /* 0x000fe200000006ff */
[----:B------:R1:W-:Y:S01]  /*74f0*/  STS.128 [R106+0x10], R8 ;  /* 0x000010086a007388 */ /* 0x0003e20000000c00 */
[----:B------:R-:W-:Y:S01]  /*7500*/  FMUL R25, R47, R29 ;  /* 0x0000001d2f197220 */ /* 0x000fe20000400000 */
[----:B------:R-:W-:Y:S01]  /*7510*/  FFMA R22, R49, R68, R22 ;  /* 0x0000004431167223 */ /* 0x000fe20000000016 */
[----:B------:R-:W-:Y:S01]  /*7520*/  LOP3.LUT R73, R77, 0xffff0000, RZ, 0xc0, !PT ;  /* 0xffff00004d497812 */ /* 0x000fe200078ec0ff */
[----:B------:R-:W-:Y:S01]  /*7530*/  FMUL R26, R47, R30 ;  /* 0x0000001e2f1a7220 */ /* 0x000fe20000400000 */
[----:B------:R-:W-:Y:S01]  /*7540*/  FFMA R27, R49, R69, R27 ;  /* 0x00000045311b7223 */ /* 0x000fe2000000001b */
[----:B------:R-:W-:Y:S01]  /*7550*/  FMUL R31, R47, R31 ;  /* 0x0000001f2f1f7220 */ /* 0x000fe20000400000 */
[----:B------:R-:W-:Y:S01]  /*7560*/  FFMA R24, R49, R70, R24 ;  /* 0x0000004631187223 */ /* 0x000fe20000000018 */
[----:B------:R-:W-:Y:S01]  /*7570*/  FMUL R28, R47, R32 ;  /* 0x000000202f1c7220 */ /* 0x000fe20000400000 */
[----:B------:R-:W-:Y:S01]  /*7580*/  FFMA R25, R49, R71, R25 ;  /* 0x0000004731197223 */ /* 0x000fe20000000019 */
[----:B------:R-:W-:Y:S01]  /*7590*/  SHF.L.U32 R76, R79, 0x10, RZ ;  /* 0x000000104f4c7819 */ /* 0x000fe200000006ff */
[----:B------:R-:W-:Y:S01]  /*75a0*/  FMUL R29, R47, R33 ;  /* 0x000000212f1d7220 */ /* 0x000fe20000400000 */
[----:B------:R-:W-:Y:S01]  /*75b0*/  F2FP.BF16.F32.PACK_AB R16, R17, R16 ;  /* 0x000000101110723e */ /* 0x000fe200000010ff */
[----:B------:R-:W-:Y:S01]  /*75c0*/  FFMA R26, R49, R72, R26 ;  /* 0x00000048311a7223 */ /* 0x000fe2000000001a */
[----:B------:R-:W-:Y:S01]  /*75d0*/  LOP3.LUT R77, R79, 0xffff0000, RZ, 0xc0, !PT ;  /* 0xffff00004f4d7812 */ /* 0x000fe200078ec0ff */
[----:B------:R-:W-:Y:S01]  /*75e0*/  FMUL R30, R47, R34 ;  /* 0x000000222f1e7220 */ /* 0x000fe20000400000 */
[----:B------:R-:W-:Y:S01]  /*75f0*/  F2FP.BF16.F32.PACK_AB R17, R23, R18 ;  /* 0x000000121711723e */ /* 0x000fe200000010ff */
[----:B------:R-:W-:Y:S01]  /*7600*/  FFMA R31, R49, R73, R31 ;  /* 0x00000049311f7223 */ /* 0x000fe2000000001f */
[----:B------:R-:W-:Y:S01]  /*7610*/  FMUL R35, R47, R35 ;  /* 0x000000232f237220 */ /* 0x000fe20000400000 */
[----:B------:R-:W-:Y:S01]  /*7620*/  F2FP.BF16.F32.PACK_AB R18, R21, R20 ;  /* 0x000000141512723e */ /* 0x000fe200000010ff */
[----:B------:R-:W-:Y:S01]  /*7630*/  FFMA R28, R49, R74, R28 ;  /* 0x0000004a311c7223 */ /* 0x000fe2000000001c */
[----:B------:R-:W-:Y:S01]  /*7640*/  F2FP.BF16.F32.PACK_AB R19, R27, R22 ;  /* 0x000000161b13723e */ /* 0x000fe200000010ff */
[C---:B------:R-:W-:Y:S01]  /*7650*/  FFMA R29, R49.reuse, R75, R29 ;  /* 0x0000004b311d7223 */ /* 0x040fe2000000001d */
[C---:B------:R-:W-:Y:S01]  /*7660*/  FFMA R30, R49.reuse, R76, R30 ;  /* 0x0000004c311e7223 */ /* 0x040fe2000000001e */
[----:B------:R-:W-:Y:S01]  /*7670*/  FFMA R35, R49, R77, R35 ;  /* 0x0000004d31237223 */ /* 0x000fe20000000023 */
[----:B------:R-:W-:Y:S01]  /*7680*/  F2FP.BF16.F32.PACK_AB R24, R25, R24 ;  /* 0x000000181918723e */ /* 0x000fe200000010ff */
[----:B------:R1:W-:Y:S01]  /*7690*/  STS.128 [R105+0x20], R16 ;  /* 0x0000201069007388 */ /* 0x0003e20000000c00 */
[----:B------:R-:W-:Y:S02]  /*76a0*/  F2FP.BF16.F32.PACK_AB R25, R31, R26 ;  /* 0x0000001a1f19723e */ /* 0x000fe400000010ff */
[----:B------:R-:W-:Y:S02]  /*76b0*/  F2FP.BF16.F32.PACK_AB R26, R29, R28 ;  /* 0x0000001c1d1a723e */ /* 0x000fe400000010ff */
[----:B------:R-:W-:Y:S02]  /*76c0*/  F2FP.BF16.F32.PACK_AB R27, R35, R30 ;  /* 0x0000001e231b723e */ /* 0x000fe400000010ff */
[----:B------:R-:W-:Y:S05]  /*76d0*/  IADD3 R0, PT, PT, R98, R106, RZ ;  /* 0x0000006a62007210 */ /* 0x000fea0007ffe0ff */
        /* <DEDUP_REMOVED lines=9> */
[----:B------:R-:W-:Y:S02]  /*7770*/  UIADD3 UR10, UP0, UPT, UR54, 0x680, URZ ;  /* 0x00000680360a7890 */ /* 0x000fe4000ff1e0ff */
[----:B------:R-:W-:Y:S02]  /*7780*/  UIADD3 UR5, UPT, UPT, UR41, 0x20, URZ ;  /* 0x0000002029057890 */ /* 0x000fe4000fffe0ff */
[----:B------:R-:W-:Y:S02]  /*7790*/  UIADD3 UR4, UPT, UPT, UR48, 0x200, UR8 ;  /* 0x0000020030047890 */ /* 0x000fe4000fffe008 */
[----:B------:R-:W-:Y:S01]  /*77a0*/  UIADD3.X UR11, UPT, UPT, URZ, UR55, URZ, UP0, !UPT ;  /* 0x00000037ff0b7290 */ /* 0x000fe200087fe4ff */
[----:B------:R-:W-:Y:S01]  /*77b0*/  UMOV UR6, UR42 ;  /* 0x0000002a00067c82 */ /* 0x000fe20008000000 */
[----:B------:R-:W-:Y:S07]  /*77c0*/  UMOV UR7, UR36 ;  /* 0x0000002400077c82 */ /* 0x000fee0008000000 */
[----:B------:R2:W-:Y:S02]  /*77d0*/  UTMASTG.3D [UR4], [UR10] ;  /* 0x000000040a0073b5 */ /* 0x0005e40008010000 */
[----:B--2---:R0:W-:Y:S02]  /*77e0*/  UTMACMDFLUSH ;  /* 0x00000000000079b7 */ /* 0x0041e40000000000 */
.L_x_119:
[----:B------:R-:W-:Y:S05]  /*77f0*/  BSYNC.RECONVERGENT B0 ;  /* 0x0000000000007941 */ /* 0x000fea0003800200 */
.L_x_118:
[----:B------:R-:W-:Y:S01]  /*7800*/  UIADD3 UR43, UPT, UPT, UR43, 0x1, URZ ;  /* 0x000000012b2b7890 */ /* 0x000fe2000fffe0ff */
[----:B------:R-:W-:Y:S03]  /*7810*/  BSSY.RECONVERGENT B0, `(.L_x_120) ;  /* 0x0000008000007945 */ /* 0x000fe60003800200 */
[----:B------:R-:W-:Y:S04]  /*7820*/  UISETP.NE.AND UP0, UPT, UR43, 0x3, UPT ;  /* 0x000000032b00788c */ /* 0x000fe8000bf05270 */
[----:B------:R-:W-:Y:S02]  /*7830*/  UISETP.EQ.XOR UP1, UPT, UR40, 0x3, !UP0 ;  /* 0x000000032800788c */ /* 0x000fe4000c722a70 */
[----:B------:R-:W-:Y:S02]  /*7840*/  USEL UR56, UR43, URZ, UP0 ;  /* 0x000000ff2b387287 */ /* 0x000fe40008000000 */
[----:B------:R-:W-:Y:S04]  /*7850*/  USEL UR4, URZ, 0x1, !UP1 ;  /* 0x00000001ff047887 */ /* 0x000fe8000c800000 */
[----:B------:R-:W-:Y:S01]  /*7860*/  ULOP3.LUT UR51, UR51, UR4, URZ, 0x3c, !UPT ;  /* 0x0000000433337292 */ /* 0x000fe2000f8e3cff */
[----:B------:R-:W-:Y:S11]  /*7870*/  @P0 BRA `(.L_x_121) ;  /* 0x0000000000040947 */ /* 0x000ff60003800000 */
[----:B------:R-:W-:Y:S04]  /*7880*/  DEPBAR.LE SB0, 0x1 ;  /* 0x000080400000791a */ /* 0x000fe80000000000 */
.L_x_121:
[----:B------:R-:W-:Y:S05]  /*7890*/  BSYNC.RECONVERGENT B0 ;  /* 0x0000000000007941 */ /* 0x000fea0003800200 */
.L_x_120:
[----:B------:R-:W-:Y:S01]  /*78a0*/  BAR.SYNC.DEFER_BLOCKING 0x1, 0x80 ;  /* 0x0042000000007b1d */ /* 0x000fe20000010000 */
[----:B------:R-:W-:Y:S01]  /*78b0*/  UISETP.NE.AND UP0, UPT, UR50, -0x2, UPT ;  /* 0xfffffffe3200788c */ /* 0x000fe2000bf05270 */
[----:B------:R-:W-:Y:S08]  /*78c0*/  IADD3 R45, PT, PT, R45, 0x1, RZ ;  /* 0x000000012d2d7810 */ /* 0x000ff00007ffe0ff */
[----:B------:R-:W-:Y:S05]  /*78d0*/  BRA.U !UP0, `(.L_x_122) ;  /* 0x0000000108287547 */ /* 0x000fea000b800000 */
[----:B------:R-:W-:Y:S01]  /*78e0*/  ISETP.NE.AND P0, PT, R104, RZ, PT ;  /* 0x000000ff6800720c */ /* 0x000fe20003f05270 */
[----:B------:R-:W-:Y:S01]  /*78f0*/  IMAD.U32 R2, RZ, RZ, UR49 ;  /* 0x00000031ff027e24 */ /* 0x000fe2000f8e00ff */
[----:B------:R-:W-:Y:S01]  /*7900*/  UIADD3 UR49, UPT, UPT, UR49, 0x1, URZ ;  /* 0x0000000131317890 */ /* 0x000fe2000fffe0ff */
[----:B-1----:R-:W-:Y:S03]  /*7910*/  IMAD.U32 R0, RZ, RZ, UR37 ;  /* 0x00000025ff007e24 */ /* 0x002fe6000f8e00ff */
[----:B------:R-:W-:Y:S04]  /*7920*/  UISETP.NE.AND UP0, UPT, UR49, 0x3, UPT ;  /* 0x000000033100788c */ /* 0x000fe8000bf05270 */
[----:B------:R-:W-:Y:S03]  /*7930*/  USEL UR49, UR49, URZ, UP0 ;  /* 0x000000ff31317287 */ /* 0x000fe60008000000 */
[----:B------:R-:W-:Y:S05]  /*7940*/  @P0 LEA R2, R2, UR48, 0x3 ;  /* 0x0000003002020c11 */ /* 0x000fea000f8e18ff */
[----:B------:R-:W-:Y:S05]  /*7950*/  @P0 VIADD R2, R2, 0x118 ;  /* 0x0000011802020836 */ /* 0x000fea0000000000 */
[----:B------:R-:W-:Y:S04]  /*7960*/  @P0 PRMT R0, R0, 0x654, R2 ;  /* 0x0000065400000816 */ /* 0x000fe80000000002 */
[----:B------:R2:W-:Y:S03]  /*7970*/  @P0 SYNCS.ARRIVE.TRANS64.RED.A1T0 RZ, [R0+URZ], RZ ;  /* 0x000000ff00ff09a7 */ /* 0x0005e600081004ff */
.L_x_122:
[----:B------:R-:W-:Y:S01]  /*7980*/  ISETP.NE.AND P2, PT, R101, RZ, PT ;  /* 0x000000ff6500720c */ /* 0x000fe20003f45270 */
[----:B------:R-:W-:Y:S01]  /*7990*/  UIADD3 UR50, UPT, UPT, UR50, 0x2, URZ ;  /* 0x0000000232327890 */ /* 0x000fe2000fffe0ff */
[----:B------:R-:W-:Y:S01]  /*79a0*/  ISETP.NE.AND P0, PT, R103, 0x2, PT ;  /* 0x000000026700780c */ /* 0x000fe20003f05270 */
[----:B------:R-:W-:Y:S01]  /*79b0*/  IMAD.IADD R14, R43, 0x1, R86 ;  /* 0x000000012b0e7824 */ /* 0x000fe200078e0256 */
[----:B------:R-:W-:Y:S01]  /*79c0*/  ISETP.NE.AND P1, PT, R45, 0x4, PT ;  /* 0x000000042d00780c */ /* 0x000fe20003f25270 */
[----:B------:R-:W-:Y:S01]  /*79d0*/  IMAD.IADD R15, R44, 0x1, R87 ;  /* 0x000000012c0f7824 */ /* 0x000fe200078e0257 */
[----:B------:R-:W-:Y:S02]  /*79e0*/  SEL R2, RZ, 0x1, P0 ;  /* 0x00000001ff027807 */ /* 0x000fe40000000000 */
[----:B-12---:R-:W-:Y:S02]  /*79f0*/  SEL R0, RZ, 0x1, P1 ;  /* 0x00000001ff007807 */ /* 0x006fe40000800000 */
[----:B------:R-:W-:Y:S02]  /*7a00*/  LOP3.LUT R96, R96, R2, RZ, 0x3c, !PT ;  /* 0x0000000260607212 */ /* 0x000fe400078e3cff */
[----:B------:R-:W-:Y:S02]  /*7a10*/  LOP3.LUT R97, R97, R0, RZ, 0x3c, !PT ;  /* 0x0000000061617212 */ /* 0x000fe400078e3cff */
[----:B------:R-:W-:Y:S02]  /*7a20*/  @P2 R2UR UR36, R95 ;  /* 0x000000005f2422ca */ /* 0x000fe400000e0000 */
[----:B------:R-:W-:Y:S02]  /*7a30*/  SEL R103, R103, RZ, P0 ;  /* 0x000000ff67677207 */ /* 0x000fe40000000000 */
[----:B------:R-:W-:Y:S01]  /*7a40*/  SEL R45, R45, RZ, P1 ;  /* 0x000000ff2d2d7207 */ /* 0x000fe20000800000 */
[----:B------:R-:W-:Y:S10]  /*7a50*/  @P2 BRA `(.L_x_123) ;  /* 0xffffffd800042947 */ /* 0x000ff4000383ffff */
[----:B------:R-:W-:-:S09]  /*7a60*/  UISETP.NE.AND UP0, UPT, UR53, URZ, UPT ;  /* 0x000000ff3500728c */ /* 0x000fd2000bf05270 */
[----:B------:R-:W-:Y:S05]  /*7a70*/  BRA.U !UP0, `(.L_x_124) ;  /* 0x0000000108487547 */ /* 0x000fea000b800000 */
[----:B------:R-:W1:Y:S02]  /*7a80*/  LDCU.64 UR4, c[0x0][0x890] ;  /* 0x00011200ff0477ac */ /* 0x000e640008000a00 */
[----:B-1----:R-:W-:-:S04]  /*7a90*/  UISETP.NE.U32.AND UP0, UPT, UR4, URZ, UPT ;  /* 0x000000ff0400728c */ /* 0x002fc8000bf05070 */
[----:B------:R-:W-:-:S09]  /*7aa0*/  UISETP.NE.AND.EX UP0, UPT, UR5, URZ, UPT, UP0 ;  /* 0x000000ff0500728c */ /* 0x000fd2000bf05300 */
[----:B------:R-:W-:Y:S05]  /*7ab0*/  BRA.U UP0, `(.L_x_125) ;  /* 0x00000001000c7547 */ /* 0x000fea000b800000 */
[----:B------:R-:W-:-:S13]  /*7ac0*/  FSETP.NEU.AND P0, PT, R49, RZ, PT ;  /* 0x000000ff3100720b */ /* 0x000fda0003f0d000 */
[----:B------:R-:W-:Y:S05]  /*7ad0*/  @!P0 EXIT ;  /* 0x000000000000894d */ /* 0x000fea0003800000 */
[----:B------:R-:W-:Y:S05]  /*7ae0*/  BRA `(.L_x_124) ;  /* 0x00000000002c7947 */ /* 0x000fea0003800000 */
.L_x_125:
[----:B------:R-:W-:Y:S01]  /*7af0*/  ISETP.NE.AND P0, PT, R102, RZ, PT ;  /* 0x000000ff6600720c */ /* 0x000fe20003f05270 */
[----:B------:R-:W-:-:S12]  /*7b00*/  BSSY.RECONVERGENT B0, `(.L_x_124) ;  /* 0x0000009000007945 */ /* 0x000fd80003800200 */
[----:B------:R-:W-:Y:S05]  /*7b10*/  @P0 BRA `(.L_x_126) ;  /* 0x0000000000140947 */ /* 0x000fea0003800000 */
[----:B------:R-:W1:Y:S02]  /*7b20*/  LDCU.64 UR4, c[0x0][0x888] ;  /* 0x00011100ff0477ac */ /* 0x000e640008000a00 */
[----:B-1----:R-:W-:-:S04]  /*7b30*/  ISETP.NE.U32.AND P0, PT, RZ, UR4, PT ;  /* 0x00000004ff007c0c */ /* 0x002fc8000bf05070 */
[----:B------:R-:W-:-:S13]  /*7b40*/  ISETP.NE.AND.EX P0, PT, RZ, UR5, PT, P0 ;  /* 0x00000005ff007c0c */ /* 0x000fda000bf05300 */
[----:B------:R-:W-:Y:S05]  /*7b50*/  @!P0 EXIT ;  /* 0x000000000000894d */ /* 0x000fea0003800000 */
[----:B------:R-:W-:Y:S05]  /*7b60*/  BRA `(.L_x_127) ;  /* 0x0000000000087947 */ /* 0x000fea0003800000 */
.L_x_126:
[----:B------:R-:W-:-:S13]  /*7b70*/  FSETP.NEU.AND P0, PT, R49, RZ, PT ;  /* 0x000000ff3100720b */ /* 0x000fda0003f0d000 */
[----:B------:R-:W-:Y:S05]  /*7b80*/  @!P0 EXIT ;  /* 0x000000000000894d */ /* 0x000fea0003800000 */
.L_x_127:
[----:B------:R-:W-:Y:S05]  /*7b90*/  BSYNC.RECONVERGENT B0 ;  /* 0x0000000000007941 */ /* 0x000fea0003800200 */
.L_x_124:
[----:B------:R-:W-:Y:S01]  /*7ba0*/  ULEA UR4, UR49, UR48, 0x3 ;  /* 0x0000003031047291 */ /* 0x000fe2000f8e18ff */
[----:B------:R-:W-:-:S04]  /*7bb0*/  DEPBAR.LE SB0, 0x0 ;  /* 0x000080000000791a */ /* 0x000fc80000000000 */
[----:B------:R-:W-:-:S04]  /*7bc0*/  UIADD3 UR4, UPT, UPT, UR4, 0x118, URZ ;  /* 0x0000011804047890 */ /* 0x000fc8000fffe0ff */
[----:B------:R-:W-:-:S09]  /*7bd0*/  UPRMT UR4, UR37, 0x654, UR4 ;  /* 0x0000065425047896 */ /* 0x000fd20008000004 */
[----:B------:R-:W-:Y:S01]  /*7be0*/  SYNCS.ARRIVE.TRANS64.RED.A1T0 RZ, [UR4], RZ ;  /* 0x000000ffffff79a7 */ /* 0x000fe20008100404 */
[----:B------:R-:W-:Y:S05]  /*7bf0*/  EXIT ;  /* 0x000000000000794d */ /* 0x000fea0003800000 */
.L_x_20:
[----:B--2---:R2:W1:Y:S02]  /*7c00*/  SYNCS.PHASECHK.TRANS64.TRYWAIT P0, [R2+URZ+0x1b0], R3 ;  /* 0x0001b003020075a7 */ /* 0x00446400080011ff */
[----:B-1----:R-:W-:Y:S05]  /*7c10*/  @!P0 NANOSLEEP.SYNCS 0x989680 ;  /* 0x009896800000895d */ /* 0x002fea0003900000 */
[----:B------:R-:W1:Y:S02]  /*7c20*/  @!P0 SYNCS.PHASECHK.TRANS64 P0, [R2+URZ+0x1b0], R3 ;  /* 0x0001b003020085a7 */ /* 0x000e6400080010ff */
[----:B-1----:R-:W-:Y:S05]  /*7c30*/  @!P0 BRA `(.L_x_20) ;  /* 0xfffffffc00f08947 */ /* 0x002fea000383ffff */
[----:B------:R-:W-:Y:S05]  /*7c40*/  BRA `(.L_x_128) ;  /* 0xffffff9800c87947 */ /* 0x000fea000383ffff */
.L_x_23:
[----:B-1----:R-:W-:-:S07]  /*7c50*/  MOV R2, UR33 ;  /* 0x0000002100027c02 */ /* 0x002fce0008000f00 */
.L_x_129:
[----:B-1----:R1:W2:Y:S02]  /*7c60*/  SYNCS.PHASECHK.TRANS64.TRYWAIT P0, [R2+URZ+0x80], R4 ;  /* 0x00008004020075a7 */ /* 0x0022a400080011ff */
[----:B--2---:R-:W-:Y:S05]  /*7c70*/  @!P0 NANOSLEEP.SYNCS 0x989680 ;  /* 0x009896800000895d */ /* 0x004fea0003900000 */
[----:B------:R-:W2:Y:S02]  /*7c80*/  @!P0 SYNCS.PHASECHK.TRANS64 P0, [R2+URZ+0x80], R4 ;  /* 0x00008004020085a7 */ /* 0x000ea400080010ff */
[----:B--2---:R-:W-:Y:S05]  /*7c90*/  @!P0 BRA `(.L_x_129) ;  /* 0xfffffffc00f08947 */ /* 0x004fea000383ffff */
[----:B------:R-:W-:Y:S05]  /*7ca0*/  BRA `(.L_x_22) ;  /* 0xffffff9c00187947 */ /* 0x000fea000383ffff */
.L_x_29:
[----:B-1----:R-:W-:-:S07]  /*7cb0*/  MOV R2, UR17 ;  /* 0x0000001100027c02 */ /* 0x002fce0008000f00 */
.L_x_130:
[----:B-1----:R1:W2:Y:S02]  /*7cc0*/  SYNCS.PHASECHK.TRANS64.TRYWAIT P0, [R2+URZ+0x80], R4 ;  /* 0x00008004020075a7 */ /* 0x0022a400080011ff */
[----:B--2---:R-:W-:Y:S05]  /*7cd0*/  @!P0 NANOSLEEP.SYNCS 0x989680 ;  /* 0x009896800000895d */ /* 0x004fea0003900000 */
[----:B------:R-:W2:Y:S02]  /*7ce0*/  @!P0 SYNCS.PHASECHK.TRANS64 P0, [R2+URZ+0x80], R4 ;  /* 0x00008004020085a7 */ /* 0x000ea400080010ff */
[----:B--2---:R-:W-:Y:S05]  /*7cf0*/  @!P0 BRA `(.L_x_130) ;  /* 0xfffffffc00f08947 */ /* 0x004fea000383ffff */
[----:B------:R-:W-:Y:S05]  /*7d00*/  BRA `(.L_x_28) ;  /* 0xffffff9c00c07947 */ /* 0x000fea000383ffff */
.L_x_33:
[----:B-1----:R1:W2:Y:S02]  /*7d10*/  SYNCS.PHASECHK.TRANS64.TRYWAIT P0, [R2+URZ+0x140], R3 ;  /* 0x00014003020075a7 */ /* 0x0022a400080011ff */
[----:B--2---:R-:W-:Y:S05]  /*7d20*/  @!P0 NANOSLEEP.SYNCS 0x989680 ;  /* 0x009896800000895d */ /* 0x004fea0003900000 */
[----:B------:R-:W2:Y:S02]  /*7d30*/  @!P0 SYNCS.PHASECHK.TRANS64 P0, [R2+URZ+0x140], R3 ;  /* 0x00014003020085a7 */ /* 0x000ea400080010ff */
[----:B--2---:R-:W-:Y:S05]  /*7d40*/  @!P0 BRA `(.L_x_33) ;  /* 0xfffffffc00f08947 */ /* 0x004fea000383ffff */
[----:B------:R-:W-:Y:S05]  /*7d50*/  BRA `(.L_x_131) ;  /* 0xffffffa000507947 */ /* 0x000fea000383ffff */
.L_x_37:
[----:B----4-:R-:W-:-:S07]  /*7d60*/  MOV R0, UR5 ;  /* 0x0000000500007c02 */ /* 0x010fce0008000f00 */
.L_x_132:
[----:B-1----:R1:W2:Y:S02]  /*7d70*/  SYNCS.PHASECHK.TRANS64.TRYWAIT P0, [R0+URZ], R2 ;  /* 0x00000002000075a7 */ /* 0x0022a400080011ff */
[----:B--2---:R-:W-:Y:S05]  /*7d80*/  @!P0 NANOSLEEP.SYNCS 0x989680 ;  /* 0x009896800000895d */ /* 0x004fea0003900000 */
[----:B------:R-:W2:Y:S02]  /*7d90*/  @!P0 SYNCS.PHASECHK.TRANS64 P0, [R0+URZ], R2 ;  /* 0x00000002000085a7 */ /* 0x000ea400080010ff */
[----:B--2---:R-:W-:Y:S05]  /*7da0*/  @!P0 BRA `(.L_x_132) ;  /* 0xfffffffc00f08947 */ /* 0x004fea000383ffff */
[----:B------:R-:W-:Y:S05]  /*7db0*/  BRA `(.L_x_133) ;  /* 0xffffffa400c07947 */ /* 0x000fea000383ffff */
.L_x_38:
[----:B----4-:R-:W-:-:S07]  /*7dc0*/  MOV R0, UR5 ;  /* 0x0000000500007c02 */ /* 0x010fce0008000f00 */
.L_x_134:
[----:B-1----:R1:W2:Y:S02]  /*7dd0*/  SYNCS.PHASECHK.TRANS64.TRYWAIT P0, [R0+URZ], R3 ;  /* 0x00000003000075a7 */ /* 0x0022a400080011ff */
[----:B--2---:R-:W-:Y:S05]  /*7de0*/  @!P0 NANOSLEEP.SYNCS 0x989680 ;  /* 0x009896800000895d */ /* 0x004fea0003900000 */
[----:B------:R-:W2:Y:S02]  /*7df0*/  @!P0 SYNCS.PHASECHK.TRANS64 P0, [R0+URZ], R3 ;  /* 0x00000003000085a7 */ /* 0x000ea400080010ff */
[----:B--2---:R-:W-:Y:S05]  /*7e00*/  @!P0 BRA `(.L_x_134) ;  /* 0xfffffffc00f08947 */ /* 0x004fea000383ffff */
[----:B------:R-:W-:Y:S05]  /*7e10*/  BRA `(.L_x_135) ;  /* 0xffffffa400cc7947 */ /* 0x000fea000383ffff */
.L_x_39:
[----:B----4-:R-:W-:-:S07]  /*7e20*/  MOV R0, UR5 ;  /* 0x0000000500007c02 */ /* 0x010fce0008000f00 */
.L_x_136:
[----:B-1----:R1:W2:Y:S02]  /*7e30*/  SYNCS.PHASECHK.TRANS64.TRYWAIT P0, [R0+URZ], R3 ;  /* 0x00000003000075a7 */ /* 0x0022a400080011ff */
[----:B--2---:R-:W-:Y:S05]  /*7e40*/  @!P0 NANOSLEEP.SYNCS 0x989680 ;  /* 0x009896800000895d */ /* 0x004fea0003900000 */
[----:B------:R-:W2:Y:S02]  /*7e50*/  @!P0 SYNCS.PHASECHK.TRANS64 P0, [R0+URZ], R3 ;  /* 0x00000003000085a7 */ /* 0x000ea400080010ff */
[----:B--2---:R-:W-:Y:S05]  /*7e60*/  @!P0 BRA `(.L_x_136) ;  /* 0xfffffffc00f08947 */ /* 0x004fea000383ffff */
[----:B------:R-:W-:Y:S05]  /*7e70*/  BRA `(.L_x_137) ;  /* 0xffffffa400d87947 */ /* 0x000fea000383ffff */
.L_x_40:
[----:B----4-:R-:W-:-:S07]  /*7e80*/  MOV R0, UR5 ;  /* 0x0000000500007c02 */ /* 0x010fce0008000f00 */
.L_x_138:
[----:B-1----:R1:W2:Y:S02]  /*7e90*/  SYNCS.PHASECHK.TRANS64.TRYWAIT P0, [R0+URZ], R3 ;  /* 0x00000003000075a7 */ /* 0x0022a400080011ff */
[----:B--2---:R-:W-:Y:S05]  /*7ea0*/  @!P0 NANOSLEEP.SYNCS 0x989680 ;  /* 0x009896800000895d */ /* 0x004fea0003900000 */
[----:B------:R-:W2:Y:S02]  /*7eb0*/  @!P0 SYNCS.PHASECHK.TRANS64 P0, [R0+URZ], R3 ;  /* 0x00000003000085a7 */ /* 0x000ea400080010ff */
[----:B--2---:R-:W-:Y:S05]  /*7ec0*/  @!P0 BRA `(.L_x_138) ;  /* 0xfffffffc00f08947 */ /* 0x004fea000383ffff */
[----:B------:R-:W-:Y:S05]  /*7ed0*/  BRA `(.L_x_139) ;  /* 0xffffffa400e47947 */ /* 0x000fea000383ffff */
.L_x_41:
[----:B----4-:R-:W-:-:S07]  /*7ee0*/  MOV R0, UR5 ;  /* 0x0000000500007c02 */ /* 0x010fce0008000f00 */
.L_x_140:
[----:B-1----:R1:W2:Y:S02]  /*7ef0*/  SYNCS.PHASECHK.TRANS64.TRYWAIT P0, [R0+URZ], R3 ;  /* 0x00000003000075a7 */ /* 0x0022a400080011ff */
[----:B--2---:R-:W-:Y:S05]  /*7f00*/  @!P0 NANOSLEEP.SYNCS 0x989680 ;  /* 0x009896800000895d */ /* 0x004fea0003900000 */
[----:B------:R-:W2:Y:S02]  /*7f10*/  @!P0 SYNCS.PHASECHK.TRANS64 P0, [R0+URZ], R3 ;  /* 0x00000003000085a7 */ /* 0x000ea400080010ff */
[----:B--2---:R-:W-:Y:S05]  /*7f20*/  @!P0 BRA `(.L_x_140) ;  /* 0xfffffffc00f08947 */ /* 0x004fea000383ffff */
[----:B------:R-:W-:Y:S05]  /*7f30*/  BRA `(.L_x_141) ;  /* 0xffffffa400f07947 */ /* 0x000fea000383ffff */
.L_x_42:
[----:B----4-:R-:W-:-:S07]  /*7f40*/  MOV R0, UR5 ;  /* 0x0000000500007c02 */ /* 0x010fce0008000f00 */
.L_x_142:
[----:B-1----:R1:W2:Y:S02]  /*7f50*/  SYNCS.PHASECHK.TRANS64.TRYWAIT P0, [R0+URZ], R3 ;  /* 0x00000003000075a7 */ /* 0x0022a400080011ff */
[----:B--2---:R-:W-:Y:S05]  /*7f60*/  @!P0 NANOSLEEP.SYNCS 0x989680 ;  /* 0x009896800000895d */ /* 0x004fea0003900000 */
[----:B------:R-:W2:Y:S02]  /*7f70*/  @!P0 SYNCS.PHASECHK.TRANS64 P0, [R0+URZ], R3 ;  /* 0x00000003000085a7 */ /* 0x000ea400080010ff */
[----:B--2---:R-:W-:Y:S05]  /*7f80*/  @!P0 BRA `(.L_x_142) ;  /* 0xfffffffc00f08947 */ /* 0x004fea000383ffff */
[----:B------:R-:W-:Y:S05]  /*7f90*/  BRA `(.L_x_143) ;  /* 0xffffffa400fc7947 */ /* 0x000fea000383ffff */
.L_x_43:
[----:B----4-:R-:W-:-:S07]  /*7fa0*/  MOV R0, UR5 ;  /* 0x0000000500007c02 */ /* 0x010fce0008000f00 */
.L_x_144:
[----:B-1----:R1:W2:Y:S02]  /*7fb0*/  SYNCS.PHASECHK.TRANS64.TRYWAIT P0, [R0+URZ], R3 ;  /* 0x00000003000075a7 */ /* 0x0022a400080011ff */
[----:B--2---:R-:W-:Y:S05]  /*7fc0*/  @!P0 NANOSLEEP.SYNCS 0x989680 ;  /* 0x009896800000895d */ /* 0x004fea0003900000 */
[----:B------:R-:W2:Y:S02]  /*7fd0*/  @!P0 SYNCS.PHASECHK.TRANS64 P0, [R0+URZ], R3 ;  /* 0x00000003000085a7 */ /* 0x000ea400080010ff */
[----:B--2---:R-:W-:Y:S05]  /*7fe0*/  @!P0 BRA `(.L_x_144) ;  /* 0xfffffffc00f08947 */ /* 0x004fea000383ffff */
[----:B------:R-:W-:Y:S05]  /*7ff0*/  BRA `(.L_x_145) ;  /* 0xffffffa800087947 */ /* 0x000fea000383ffff */
.L_x_44:
[----:B----4-:R-:W-:-:S07]  /*8000*/  MOV R0, UR5 ;  /* 0x0000000500007c02 */ /* 0x010fce0008000f00 */
.L_x_146:
[----:B-1----:R1:W2:Y:S02]  /*8010*/  SYNCS.PHASECHK.TRANS64.TRYWAIT P0, [R0+URZ], R3 ;  /* 0x00000003000075a7 */ /* 0x0022a400080011ff */
[----:B--2---:R-:W-:Y:S05]  /*8020*/  @!P0 NANOSLEEP.SYNCS 0x989680 ;  /* 0x009896800000895d */ /* 0x004fea0003900000 */
[----:B------:R-:W2:Y:S02]  /*8030*/  @!P0 SYNCS.PHASECHK.TRANS64 P0, [R0+URZ], R3 ;  /* 0x00000003000085a7 */ /* 0x000ea400080010ff */
[----:B--2---:R-:W-:Y:S05]  /*8040*/  @!P0 BRA `(.L_x_146) ;  /* 0xfffffffc00f08947 */ /* 0x004fea000383ffff */
[----:B------:R-:W-:Y:S05]  /*8050*/  BRA `(.L_x_147) ;  /* 0xffffffa800147947 */ /* 0x000fea000383ffff */
.L_x_45:
[----:B----4-:R-:W-:-:S07]  /*8060*/  MOV R0, UR5 ;  /* 0x0000000500007c02 */ /* 0x010fce0008000f00 */
.L_x_148:
[----:B-1----:R1:W2:Y:S02]  /*8070*/  SYNCS.PHASECHK.TRANS64.TRYWAIT P0, [R0+URZ], R3 ;  /* 0x00000003000075a7 */ /* 0x0022a400080011ff */
[----:B--2---:R-:W-:Y:S05]  /*8080*/  @!P0 NANOSLEEP.SYNCS 0x989680 ;  /* 0x009896800000895d */ /* 0x004fea0003900000 */
[----:B------:R-:W2:Y:S02]  /*8090*/  @!P0 SYNCS.PHASECHK.TRANS64 P0, [R0+URZ], R3 ;  /* 0x00000003000085a7 */ /* 0x000ea400080010ff */
[----:B--2---:R-:W-:Y:S05]  /*80a0*/  @!P0 BRA `(.L_x_148) ;  /* 0xfffffffc00f08947 */ /* 0x004fea000383ffff */
[----:B------:R-:W-:Y:S05]  /*80b0*/  BRA `(.L_x_149) ;  /* 0xffffffa800207947 */ /* 0x000fea000383ffff */
.L_x_46:
[----:B----4-:R-:W-:-:S07]  /*80c0*/  MOV R0, UR5 ;  /* 0x0000000500007c02 */ /* 0x010fce0008000f00 */
.L_x_150:
[----:B-1----:R1:W2:Y:S02]  /*80d0*/  SYNCS.PHASECHK.TRANS64.TRYWAIT P0, [R0+URZ], R3 ;  /* 0x00000003000075a7 */ /* 0x0022a400080011ff */
[----:B--2---:R-:W-:Y:S05]  /*80e0*/  @!P0 NANOSLEEP.SYNCS 0x989680 ;  /* 0x009896800000895d */ /* 0x004fea0003900000 */
[----:B------:R-:W2:Y:S02]  /*80f0*/  @!P0 SYNCS.PHASECHK.TRANS64 P0, [R0+URZ], R3 ;  /* 0x00000003000085a7 */ /* 0x000ea400080010ff */
[----:B--2---:R-:W-:Y:S05]  /*8100*/  @!P0 BRA `(.L_x_150) ;  /* 0xfffffffc00f08947 */ /* 0x004fea000383ffff */
[----:B------:R-:W-:Y:S05]  /*8110*/  BRA `(.L_x_151) ;  /* 0xffffffa8002c7947 */ /* 0x000fea000383ffff */
.L_x_47:
[----:B----4-:R-:W-:-:S07]  /*8120*/  MOV R0, UR5 ;  /* 0x0000000500007c02 */ /* 0x010fce0008000f00 */
.L_x_152:
[----:B-1----:R1:W2:Y:S02]  /*8130*/  SYNCS.PHASECHK.TRANS64.TRYWAIT P0, [R0+URZ], R3 ;  /* 0x00000003000075a7 */ /* 0x0022a400080011ff */
[----:B--2---:R-:W-:Y:S05]  /*8140*/  @!P0 NANOSLEEP.SYNCS 0x989680 ;  /* 0x009896800000895d */ /* 0x004fea0003900000 */
[----:B------:R-:W2:Y:S02]  /*8150*/  @!P0 SYNCS.PHASECHK.TRANS64 P0, [R0+URZ], R3 ;  /* 0x00000003000085a7 */ /* 0x000ea400080010ff */
[----:B--2---:R-:W-:Y:S05]  /*8160*/  @!P0 BRA `(.L_x_152) ;  /* 0xfffffffc00f08947 */ /* 0x004fea000383ffff */
[----:B------:R-:W-:Y:S05]  /*8170*/  BRA `(.L_x_153) ;  /* 0xffffffa800387947 */ /* 0x000fea000383ffff */
.L_x_48:
[----:B----4-:R-:W-:-:S07]  /*8180*/  MOV R0, UR5 ;  /* 0x0000000500007c02 */ /* 0x010fce0008000f00 */
.L_x_154:
[----:B-1----:R1:W2:Y:S02]  /*8190*/  SYNCS.PHASECHK.TRANS64.TRYWAIT P0, [R0+URZ], R3 ;  /* 0x00000003000075a7 */ /* 0x0022a400080011ff */
[----:B--2---:R-:W-:Y:S05]  /*81a0*/  @!P0 NANOSLEEP.SYNCS 0x989680 ;  /* 0x009896800000895d */ /* 0x004fea0003900000 */
[----:B------:R-:W2:Y:S02]  /*81b0*/  @!P0 SYNCS.PHASECHK.TRANS64 P0, [R0+URZ], R3 ;  /* 0x00000003000085a7 */ /* 0x000ea400080010ff */
[----:B--2---:R-:W-:Y:S05]  /*81c0*/  @!P0 BRA `(.L_x_154) ;  /* 0xfffffffc00f08947 */ /* 0x004fea000383ffff */
[----:B------:R-:W-:Y:S05]  /*81d0*/  BRA `(.L_x_155) ;  /* 0xffffffa800447947 */ /* 0x000fea000383ffff */
.L_x_49:
[----:B----4-:R-:W-:-:S07]  /*81e0*/  MOV R0, UR5 ;  /* 0x0000000500007c02 */ /* 0x010fce0008000f00 */
.L_x_156:
[----:B-1----:R1:W2:Y:S02]  /*81f0*/  SYNCS.PHASECHK.TRANS64.TRYWAIT P0, [R0+URZ], R3 ;  /* 0x00000003000075a7 */ /* 0x0022a400080011ff */
[----:B--2---:R-:W-:Y:S05]  /*8200*/  @!P0 NANOSLEEP.SYNCS 0x989680 ;  /* 0x009896800000895d */ /* 0x004fea0003900000 */
[----:B------:R-:W2:Y:S02]  /*8210*/  @!P0 SYNCS.PHASECHK.TRANS64 P0, [R0+URZ], R3 ;  /* 0x00000003000085a7 */ /* 0x000ea400080010ff */
[----:B--2---:R-:W-:Y:S05]  /*8220*/  @!P0 BRA `(.L_x_156) ;  /* 0xfffffffc00f08947 */ /* 0x004fea000383ffff */
[----:B------:R-:W-:Y:S05]  /*8230*/  BRA `(.L_x_157) ;  /* 0xffffffa800507947 */ /* 0x000fea000383ffff */
.L_x_50:
[----:B----4-:R-:W-:-:S07]  /*8240*/  MOV R0, UR5 ;  /* 0x0000000500007c02 */ /* 0x010fce0008000f00 */
.L_x_158:
[----:B-1----:R1:W2:Y:S02]  /*8250*/  SYNCS.PHASECHK.TRANS64.TRYWAIT P0, [R0+URZ], R3 ;  /* 0x00000003000075a7 */ /* 0x0022a400080011ff */
[----:B--2---:R-:W-:Y:S05]  /*8260*/  @!P0 NANOSLEEP.SYNCS 0x989680 ;  /* 0x009896800000895d */ /* 0x004fea0003900000 */
[----:B------:R-:W2:Y:S02]  /*8270*/  @!P0 SYNCS.PHASECHK.TRANS64 P0, [R0+URZ], R3 ;  /* 0x00000003000085a7 */ /* 0x000ea400080010ff */
[----:B--2---:R-:W-:Y:S05]  /*8280*/  @!P0 BRA `(.L_x_158) ;  /* 0xfffffffc00f08947 */ /* 0x004fea000383ffff */
[----:B------:R-:W-:Y:S05]  /*8290*/  BRA `(.L_x_159) ;  /* 0xffffffa8005c7947 */ /* 0x000fea000383ffff */
.L_x_51:
[----:B----4-:R-:W-:-:S07]  /*82a0*/  MOV R0, UR5 ;  /* 0x0000000500007c02 */ /* 0x010fce0008000f00 */
.L_x_160:
[----:B-1----:R1:W2:Y:S02]  /*82b0*/  SYNCS.PHASECHK.TRANS64.TRYWAIT P0, [R0+URZ], R3 ;  /* 0x00000003000075a7 */ /* 0x0022a400080011ff */
[----:B--2---:R-:W-:Y:S05]  /*82c0*/  @!P0 NANOSLEEP.SYNCS 0x989680 ;  /* 0x009896800000895d */ /* 0x004fea0003900000 */
[----:B------:R-:W2:Y:S02]  /*82d0*/  @!P0 SYNCS.PHASECHK.TRANS64 P0, [R0+URZ], R3 ;  /* 0x00000003000085a7 */ /* 0x000ea400080010ff */
[----:B--2---:R-:W-:Y:S05]  /*82e0*/  @!P0 BRA `(.L_x_160) ;  /* 0xfffffffc00f08947 */ /* 0x004fea000383ffff */
[----:B------:R-:W-:Y:S05]  /*82f0*/  BRA `(.L_x_161) ;  /* 0xffffffa800687947 */ /* 0x000fea000383ffff */
.L_x_54:
[----:B-1----:R1:W2:Y:S02]  /*8300*/  SYNCS.PHASECHK.TRANS64.TRYWAIT P0, [R0+URZ+0x1a0], R4 ;  /* 0x0001a004000075a7 */ /* 0x0022a400080011ff */
[----:B--2---:R-:W-:Y:S05]  /*8310*/  @!P0 NANOSLEEP.SYNCS 0x989680 ;  /* 0x009896800000895d */ /* 0x004fea0003900000 */
[----:B------:R-:W2:Y:S02]  /*8320*/  @!P0 SYNCS.PHASECHK.TRANS64 P0, [R0+URZ+0x1a0], R4 ;  /* 0x0001a004000085a7 */ /* 0x000ea400080010ff */
[----:B--2---:R-:W-:Y:S05]  /*8330*/  @!P0 BRA `(.L_x_54) ;  /* 0xfffffffc00f08947 */ /* 0x004fea000383ffff */
[----:B------:R-:W-:Y:S05]  /*8340*/  BRA `(.L_x_162) ;  /* 0xffffffa800c47947 */ /* 0x000fea000383ffff */
.L_x_55:
[----:B------:R-:W-:-:S07]  /*8350*/  MOV R0, UR5 ;  /* 0x0000000500007c02 */ /* 0x000fce0008000f00 */
.L_x_163:
[----:B-1----:R1:W2:Y:S02]  /*8360*/  SYNCS.PHASECHK.TRANS64.TRYWAIT P0, [R0+URZ+0x150], R5 ;  /* 0x00015005000075a7 */ /* 0x0022a400080011ff */
[----:B--2---:R-:W-:Y:S05]  /*8370*/  @!P0 NANOSLEEP.SYNCS 0x989680 ;  /* 0x009896800000895d */ /* 0x004fea0003900000 */
[----:B------:R-:W2:Y:S02]  /*8380*/  @!P0 SYNCS.PHASECHK.TRANS64 P0, [R0+URZ+0x150], R5 ;  /* 0x00015005000085a7 */ /* 0x000ea400080010ff */
[----:B--2---:R-:W-:Y:S05]  /*8390*/  @!P0 BRA `(.L_x_163) ;  /* 0xfffffffc00f08947 */ /* 0x004fea000383ffff */
[----:B------:R-:W-:Y:S05]  /*83a0*/  BRA `(.L_x_164) ;  /* 0xffffffa800d47947 */ /* 0x000fea000383ffff */
.L_x_56:
[----:B-1----:R1:W2:Y:S02]  /*83b0*/  SYNCS.PHASECHK.TRANS64.TRYWAIT P1, [R0+URZ+0x140], R4 ;  /* 0x00014004000075a7 */ /* 0x0022a400080211ff */
[----:B--2---:R-:W-:Y:S05]  /*83c0*/  @!P1 NANOSLEEP.SYNCS 0x989680 ;  /* 0x009896800000995d */ /* 0x004fea0003900000 */
[----:B------:R-:W2:Y:S02]  /*83d0*/  @!P1 SYNCS.PHASECHK.TRANS64 P1, [R0+URZ+0x140], R4 ;  /* 0x00014004000095a7 */ /* 0x000ea400080210ff */
[----:B--2---:R-:W-:Y:S05]  /*83e0*/  @!P1 BRA `(.L_x_56) ;  /* 0xfffffffc00f09947 */ /* 0x004fea000383ffff */
[----:B------:R-:W-:Y:S05]  /*83f0*/  BRA `(.L_x_165) ;  /* 0xffffffac00047947 */ /* 0x000fea000383ffff */
.L_x_59:
[----:B------:R-:W-:-:S07]  /*8400*/  MOV R0, UR5 ;  /* 0x0000000500007c02 */ /* 0x000fce0008000f00 */
.L_x_166:
[----:B-1----:R1:W2:Y:S02]  /*8410*/  SYNCS.PHASECHK.TRANS64.TRYWAIT P0, [R0+URZ+0x150], R2 ;  /* 0x00015002000075a7 */ /* 0x0022a400080011ff */
[----:B--2---:R-:W-:Y:S05]  /*8420*/  @!P0 NANOSLEEP.SYNCS 0x989680 ;  /* 0x009896800000895d */ /* 0x004fea0003900000 */
[----:B------:R-:W2:Y:S02]  /*8430*/  @!P0 SYNCS.PHASECHK.TRANS64 P0, [R0+URZ+0x150], R2 ;  /* 0x00015002000085a7 */ /* 0x000ea400080010ff */
[----:B--2---:R-:W-:Y:S05]  /*8440*/  @!P0 BRA `(.L_x_166) ;  /* 0xfffffffc00f08947 */ /* 0x004fea000383ffff */
[----:B------:R-:W-:Y:S05]  /*8450*/  BRA `(.L_x_58) ;  /* 0xffffffac00587947 */ /* 0x000fea000383ffff */
.L_x_66:
[----:B-1----:R1:W2:Y:S02]  /*8460*/  SYNCS.PHASECHK.TRANS64.TRYWAIT P1, [R0+URZ+0x140], R2 ;  /* 0x00014002000075a7 */ /* 0x0022a400080211ff */
[----:B--2---:R-:W-:Y:S05]  /*8470*/  @!P1 NANOSLEEP.SYNCS 0x989680 ;  /* 0x009896800000995d */ /* 0x004fea0003900000 */
[----:B------:R-:W2:Y:S02]  /*8480*/  @!P1 SYNCS.PHASECHK.TRANS64 P1, [R0+URZ+0x140], R2 ;  /* 0x00014002000095a7 */ /* 0x000ea400080210ff */
[----:B--2---:R-:W-:Y:S05]  /*8490*/  @!P1 BRA `(.L_x_66) ;  /* 0xfffffffc00f09947 */ /* 0x004fea000383ffff */
[----:B------:R-:W-:Y:S05]  /*84a0*/  BRA `(.L_x_167) ;  /* 0xffffffb000b87947 */ /* 0x000fea000383ffff */
.L_x_67:
[----:B------:R-:W-:-:S07]  /*84b0*/  MOV R2, UR8 ;  /* 0x0000000800027c02 */ /* 0x000fce0008000f00 */
.L_x_168:
[----:B-1----:R1:W2:Y:S02]  /*84c0*/  SYNCS.PHASECHK.TRANS64.TRYWAIT P0, [R2+URZ+0x180], R0 ;  /* 0x00018000020075a7 */ /* 0x0022a400080011ff */
[----:B--2---:R-:W-:Y:S05]  /*84d0*/  @!P0 NANOSLEEP.SYNCS 0x989680 ;  /* 0x009896800000895d */ /* 0x004fea0003900000 */
[----:B------:R-:W2:Y:S02]  /*84e0*/  @!P0 SYNCS.PHASECHK.TRANS64 P0, [R2+URZ+0x180], R0 ;  /* 0x00018000020085a7 */ /* 0x000ea400080010ff */
[----:B--2---:R-:W-:Y:S05]  /*84f0*/  @!P0 BRA `(.L_x_168) ;  /* 0xfffffffc00f08947 */ /* 0x004fea000383ffff */
[----:B------:R-:W-:Y:S05]  /*8500*/  BRA `(.L_x_169) ;  /* 0xffffffb000f07947 */ /* 0x000fea000383ffff */
.L_x_70:
[----:B------:R-:W-:Y:S07]  /*8510*/  MOV R0, UR7 ;  /* 0x0000000700007c02 */ /* 0x000fee0008000f00 */
.L_x_170:
[----:B-1----:R1:W2:Y:S02]  /*8520*/  SYNCS.PHASECHK.TRANS64.TRYWAIT P0, [R0+URZ], R2 ;  /* 0x00000002000075a7 */ /* 0x0022a400080011ff */
[----:B--2---:R-:W-:Y:S05]  /*8530*/  @!P0 NANOSLEEP.SYNCS 0x989680 ;  /* 0x009896800000895d */ /* 0x004fea0003900000 */
[----:B------:R-:W2:Y:S02]  /*8540*/  @!P0 SYNCS.PHASECHK.TRANS64 P0, [R0+URZ], R2 ;  /* 0x00000002000085a7 */ /* 0x000ea400080010ff */
[----:B--2---:R-:W-:Y:S05]  /*8550*/  @!P0 BRA `(.L_x_170) ;  /* 0xfffffffc00f08947 */ /* 0x004fea000383ffff */
[----:B------:R-:W-:Y:S05]  /*8560*/  BRA `(.L_x_69) ;  /* 0xffffffb4000c7947 */ /* 0x000fea000383ffff */
.L_x_73:
[----:B------:R-:W-:-:S07]  /*8570*/  MOV R0, UR5 ;  /* 0x0000000500007c02 */ /* 0x000fce0008000f00 */
.L_x_171:
[----:B--2---:R2:W3:Y:S02]  /*8580*/  SYNCS.PHASECHK.TRANS64.TRYWAIT P0, [R0+URZ], R2 ;  /* 0x00000002000075a7 */ /* 0x0044e400080011ff */
[----:B---3--:R-:W-:Y:S05]  /*8590*/  @!P0 NANOSLEEP.SYNCS 0x989680 ;  /* 0x009896800000895d */ /* 0x008fea0003900000 */
[----:B------:R-:W3:Y:S02]  /*85a0*/  @!P0 SYNCS.PHASECHK.TRANS64 P0, [R0+URZ], R2 ;  /* 0x00000002000085a7 */ /* 0x000ee400080010ff */
[----:B---3--:R-:W-:Y:S05]  /*85b0*/  @!P0 BRA `(.L_x_171) ;  /* 0xfffffffc00f08947 */ /* 0x008fea000383ffff */
[----:B------:R-:W-:Y:S05]  /*85c0*/  BRA `(.L_x_172) ;  /* 0xffffffb400c07947 */ /* 0x000fea000383ffff */
.L_x_74:
[----:B------:R-:W-:-:S07]  /*85d0*/  MOV R0, UR5 ;  /* 0x0000000500007c02 */ /* 0x000fce0008000f00 */
.L_x_173:
[----:B-1----:R1:W2:Y:S02]  /*85e0*/  SYNCS.PHASECHK.TRANS64.TRYWAIT P0, [R0+URZ], R3 ;  /* 0x00000003000075a7 */ /* 0x0022a400080011ff */
[----:B--2---:R-:W-:Y:S05]  /*85f0*/  @!P0 NANOSLEEP.SYNCS 0x989680 ;  /* 0x009896800000895d */ /* 0x004fea0003900000 */
[----:B------:R-:W2:Y:S02]  /*8600*/  @!P0 SYNCS.PHASECHK.TRANS64 P0, [R0+URZ], R3 ;  /* 0x00000003000085a7 */ /* 0x000ea400080010ff */
[----:B--2---:R-:W-:Y:S05]  /*8610*/  @!P0 BRA `(.L_x_173) ;  /* 0xfffffffc00f08947 */ /* 0x004fea000383ffff */
[----:B------:R-:W-:Y:S05]  /*8620*/  BRA `(.L_x_174) ;  /* 0xffffffb400cc7947 */ /* 0x000fea000383ffff */
.L_x_75:
[----:B------:R-:W-:-:S07]  /*8630*/  MOV R0, UR5 ;  /* 0x0000000500007c02 */ /* 0x000fce0008000f00 */
.L_x_175:
[----:B-1----:R1:W2:Y:S02]  /*8640*/  SYNCS.PHASECHK.TRANS64.TRYWAIT P0, [R0+URZ], R3 ;  /* 0x00000003000075a7 */ /* 0x0022a400080011ff */
[----:B--2---:R-:W-:Y:S05]  /*8650*/  @!P0 NANOSLEEP.SYNCS 0x989680 ;  /* 0x009896800000895d */ /* 0x004fea0003900000 */
[----:B------:R-:W2:Y:S02]  /*8660*/  @!P0 SYNCS.PHASECHK.TRANS64 P0, [R0+URZ], R3 ;  /* 0x00000003000085a7 */ /* 0x000ea400080010ff */
[----:B--2---:R-:W-:Y:S05]  /*8670*/  @!P0 BRA `(.L_x_175) ;  /* 0xfffffffc00f08947 */ /* 0x004fea000383ffff */
[----:B------:R-:W-:Y:S05]  /*8680*/  BRA `(.L_x_176) ;  /* 0xffffffb400d87947 */ /* 0x000fea000383ffff */
.L_x_76:
[----:B-1----:R-:W-:-:S07]  /*8690*/  MOV R0, UR7 ;  /* 0x0000000700007c02 */ /* 0x002fce0008000f00 */
.L_x_177:
[----:B-1----:R1:W2:Y:S02]  /*86a0*/  SYNCS.PHASECHK.TRANS64.TRYWAIT P0, [R0+URZ], R2 ;  /* 0x00000002000075a7 */ /* 0x0022a400080011ff */
[----:B--2---:R-:W-:Y:S05]  /*86b0*/  @!P0 NANOSLEEP.SYNCS 0x989680 ;  /* 0x009896800000895d */ /* 0x004fea0003900000 */
[----:B------:R-:W2:Y:S02]  /*86c0*/  @!P0 SYNCS.PHASECHK.TRANS64 P0, [R0+URZ], R2 ;  /* 0x00000002000085a7 */ /* 0x000ea400080010ff */
[----:B--2---:R-:W-:Y:S05]  /*86d0*/  @!P0 BRA `(.L_x_177) ;  /* 0xfffffffc00f08947 */ /* 0x004fea000383ffff */
[----:B------:R-:W-:Y:S05]  /*86e0*/  BRA `(.L_x_178) ;  /* 0xffffffb400e47947 */ /* 0x000fea000383ffff */
.L_x_81:
[----:B--2---:R2:W3:Y:S02]  /*86f0*/  SYNCS.PHASECHK.TRANS64.TRYWAIT P0, [R0+URZ+0x140], R2 ;  /* 0x00014002000075a7 */ /* 0x0044e400080011ff */
[----:B---3--:R-:W-:Y:S05]  /*8700*/  @!P0 NANOSLEEP.SYNCS 0x989680 ;  /* 0x009896800000895d */ /* 0x008fea0003900000 */
[----:B------:R-:W3:Y:S02]  /*8710*/  @!P0 SYNCS.PHASECHK.TRANS64 P0, [R0+URZ+0x140], R2 ;  /* 0x00014002000085a7 */ /* 0x000ee400080010ff */
[----:B---3--:R-:W-:Y:S05]  /*8720*/  @!P0 BRA `(.L_x_81) ;  /* 0xfffffffc00f08947 */ /* 0x008fea000383ffff */
[----:B------:R-:W-:Y:S05]  /*8730*/  BRA `(.L_x_179) ;  /* 0xffffffb800e07947 */ /* 0x000fea000383ffff */
.L_x_84:
[----:B------:R-:W-:Y:S07]  /*8740*/  MOV R0, UR7 ;  /* 0x0000000700007c02 */ /* 0x000fee0008000f00 */
.L_x_180:
[----:B--2---:R2:W3:Y:S02]  /*8750*/  SYNCS.PHASECHK.TRANS64.TRYWAIT P0, [R0+URZ+0x138], R2 ;  /* 0x00013802000075a7 */ /* 0x0044e400080011ff */
[----:B---3--:R-:W-:Y:S05]  /*8760*/  @!P0 NANOSLEEP.SYNCS 0x989680 ;  /* 0x009896800000895d */ /* 0x008fea0003900000 */
[----:B------:R-:W3:Y:S02]  /*8770*/  @!P0 SYNCS.PHASECHK.TRANS64 P0, [R0+URZ+0x138], R2 ;  /* 0x00013802000085a7 */ /* 0x000ee400080010ff */
[----:B---3--:R-:W-:Y:S05]  /*8780*/  @!P0 BRA `(.L_x_180) ;  /* 0xfffffffc00f08947 */ /* 0x008fea000383ffff */
[----:B------:R-:W-:Y:S05]  /*8790*/  BRA `(.L_x_83) ;  /* 0xffffffbc00c07947 */ /* 0x000fea000383ffff */
.L_x_87:
[----:B------:R-:W-:Y:S07]  /*87a0*/  MOV R0, UR15 ;  /* 0x0000000f00007c02 */ /* 0x000fee0008000f00 */
.L_x_181:
[----:B-1----:R1:W2:Y:S02]  /*87b0*/  SYNCS.PHASECHK.TRANS64.TRYWAIT P0, [R0+URZ+0x118], R9 ;  /* 0x00011809000075a7 */ /* 0x0022a400080011ff */
[----:B--2---:R-:W-:Y:S05]  /*87c0*/  @!P0 NANOSLEEP.SYNCS 0x989680 ;  /* 0x009896800000895d */ /* 0x004fea0003900000 */
[----:B------:R-:W2:Y:S02]  /*87d0*/  @!P0 SYNCS.PHASECHK.TRANS64 P0, [R0+URZ+0x118], R9 ;  /* 0x00011809000085a7 */ /* 0x000ea400080010ff */
[----:B--2---:R-:W-:Y:S05]  /*87e0*/  @!P0 BRA `(.L_x_181) ;  /* 0xfffffffc00f08947 */ /* 0x004fea000383ffff */
[----:B------:R-:W-:Y:S05]  /*87f0*/  BRA `(.L_x_182) ;  /* 0xffffffc000387947 */ /* 0x000fea000383ffff */
.L_x_88:
[----:B------:R-:W-:Y:S07]  /*8800*/  MOV R0, UR13 ;  /* 0x0000000d00007c02 */ /* 0x000fee0008000f00 */
.L_x_183:
[----:B-1----:R1:W2:Y:S02]  /*8810*/  SYNCS.PHASECHK.TRANS64.TRYWAIT P0, [R0+URZ+0x118], R14 ;  /* 0x0001180e000075a7 */ /* 0x0022a400080011ff */
[----:B--2---:R-:W-:Y:S05]  /*8820*/  @!P0 NANOSLEEP.SYNCS 0x989680 ;  /* 0x009896800000895d */ /* 0x004fea0003900000 */
[----:B------:R-:W2:Y:S02]  /*8830*/  @!P0 SYNCS.PHASECHK.TRANS64 P0, [R0+URZ+0x118], R14 ;  /* 0x0001180e000085a7 */ /* 0x000ea400080010ff */
[----:B--2---:R-:W-:Y:S05]  /*8840*/  @!P0 BRA `(.L_x_183) ;  /* 0xfffffffc00f08947 */ /* 0x004fea000383ffff */
[----:B------:R-:W-:Y:S05]  /*8850*/  BRA `(.L_x_184) ;  /* 0xffffffc000d87947 */ /* 0x000fea000383ffff */
.L_x_90:
[----:B------:R-:W-:-:S07]  /*8860*/  MOV R0, UR4 ;  /* 0x0000000400007c02 */ /* 0x000fce0008000f00 */
.L_x_185:
[----:B-1----:R1:W3:Y:S02]  /*8870*/  SYNCS.PHASECHK.TRANS64.TRYWAIT P0, [R0+URZ], R2 ;  /* 0x00000002000075a7 */ /* 0x0022e400080011ff */
[----:B---3--:R-:W-:Y:S05]  /*8880*/  @!P0 NANOSLEEP.SYNCS 0x989680 ;  /* 0x009896800000895d */ /* 0x008fea0003900000 */
[----:B------:R-:W3:Y:S02]  /*8890*/  @!P0 SYNCS.PHASECHK.TRANS64 P0, [R0+URZ], R2 ;  /* 0x00000002000085a7 */ /* 0x000ee400080010ff */
[----:B---3--:R-:W-:Y:S05]  /*88a0*/  @!P0 BRA `(.L_x_185) ;  /* 0xfffffffc00f08947 */ /* 0x008fea000383ffff */
[----:B------:R-:W-:Y:S05]  /*88b0*/  BRA `(.L_x_186) ;  /* 0xffffffc400647947 */ /* 0x000fea000383ffff */
.L_x_91:
[----:B------:R-:W-:-:S07]  /*88c0*/  MOV R0, UR4 ;  /* 0x0000000400007c02 */ /* 0x000fce0008000f00 */
.L_x_187:
[----:B-1----:R1:W3:Y:S02]  /*88d0*/  SYNCS.PHASECHK.TRANS64.TRYWAIT P0, [R0+URZ], R2 ;  /* 0x00000002000075a7 */ /* 0x0022e400080011ff */
[----:B---3--:R-:W-:Y:S05]  /*88e0*/  @!P0 NANOSLEEP.SYNCS 0x989680 ;  /* 0x009896800000895d */ /* 0x008fea0003900000 */
[----:B------:R-:W3:Y:S02]  /*88f0*/  @!P0 SYNCS.PHASECHK.TRANS64 P0, [R0+URZ], R2 ;  /* 0x00000002000085a7 */ /* 0x000ee400080010ff */
[----:B---3--:R-:W-:Y:S05]  /*8900*/  @!P0 BRA `(.L_x_187) ;  /* 0xfffffffc00f08947 */ /* 0x008fea000383ffff */
[----:B------:R-:W-:Y:S05]  /*8910*/  BRA `(.L_x_188) ;  /* 0xffffffc400707947 */ /* 0x000fea000383ffff */
.L_x_93:
[----:B--2---:R2:W4:Y:S02]  /*8920*/  SYNCS.PHASECHK.TRANS64.TRYWAIT P0, [R0+URZ+0x140], R2 ;  /* 0x00014002000075a7 */ /* 0x00452400080011ff */
[----:B----4-:R-:W-:Y:S05]  /*8930*/  @!P0 NANOSLEEP.SYNCS 0x989680 ;  /* 0x009896800000895d */ /* 0x010fea0003900000 */
[----:B------:R-:W4:Y:S02]  /*8940*/  @!P0 SYNCS.PHASECHK.TRANS64 P0, [R0+URZ+0x140], R2 ;  /* 0x00014002000085a7 */ /* 0x000f2400080010ff */
[----:B----4-:R-:W-:Y:S05]  /*8950*/  @!P0 BRA `(.L_x_93) ;  /* 0xfffffffc00f08947 */ /* 0x010fea000383ffff */
[----:B------:R-:W-:Y:S05]  /*8960*/  BRA `(.L_x_189) ;  /* 0xffffffc800547947 */ /* 0x000fea000383ffff */
.L_x_103:
[----:B-1----:R1:W3:Y:S02]  /*8970*/  SYNCS.PHASECHK.TRANS64.TRYWAIT P1, [R0+URZ+0x100], R3 ;  /* 0x00010003000075a7 */ /* 0x0022e400080211ff */
[----:B---3--:R-:W-:Y:S05]  /*8980*/  @!P1 NANOSLEEP.SYNCS 0x989680 ;  /* 0x009896800000995d */ /* 0x008fea0003900000 */
[----:B------:R-:W3:Y:S02]  /*8990*/  @!P1 SYNCS.PHASECHK.TRANS64 P1, [R0+URZ+0x100], R3 ;  /* 0x00010003000095a7 */ /* 0x000ee400080210ff */
[----:B---3--:R-:W-:Y:S05]  /*89a0*/  @!P1 BRA `(.L_x_103) ;  /* 0xfffffffc00f09947 */ /* 0x008fea000383ffff */
[----:B------:R-:W-:Y:S05]  /*89b0*/  BRA `(.L_x_102) ;  /* 0xffffffd400847947 */ /* 0x000fea000383ffff */
.L_x_105:
[----:B-1----:R1:W4:Y:S02]  /*89c0*/  SYNCS.PHASECHK.TRANS64.TRYWAIT P0, [R73+URZ+0x160], R2 ;  /* 0x00016002490075a7 */ /* 0x00232400080011ff */
[----:B----4-:R-:W-:Y:S05]  /*89d0*/  @!P0 NANOSLEEP.SYNCS 0x989680 ;  /* 0x009896800000895d */ /* 0x010fea0003900000 */
[----:B------:R-:W4:Y:S02]  /*89e0*/  @!P0 SYNCS.PHASECHK.TRANS64 P0, [R73+URZ+0x160], R2 ;  /* 0x00016002490085a7 */ /* 0x000f2400080010ff */
[----:B----4-:R-:W-:Y:S05]  /*89f0*/  @!P0 BRA `(.L_x_105) ;  /* 0xfffffffc00f08947 */ /* 0x010fea000383ffff */
[----:B------:R-:W-:Y:S05]  /*8a00*/  BRA `(.L_x_104) ;  /* 0xffffffd400bc7947 */ /* 0x000fea000383ffff */
.L_x_116:
[----:B--2---:R2:W4:Y:S02]  /*8a10*/  SYNCS.PHASECHK.TRANS64.TRYWAIT P0, [R2+URZ+0x100], R107 ;  /* 0x0001006b020075a7 */ /* 0x00452400080011ff */
[----:B----4-:R-:W-:Y:S05]  /*8a20*/  @!P0 NANOSLEEP.SYNCS 0x989680 ;  /* 0x009896800000895d */ /* 0x010fea0003900000 */
[----:B------:R-:W4:Y:S02]  /*8a30*/  @!P0 SYNCS.PHASECHK.TRANS64 P0, [R2+URZ+0x100], R107 ;  /* 0x0001006b020085a7 */ /* 0x000f2400080010ff */
[----:B----4-:R-:W-:Y:S05]  /*8a40*/  @!P0 BRA `(.L_x_116) ;  /* 0xfffffffc00f08947 */ /* 0x010fea000383ffff */
[----:B------:R-:W-:Y:S05]  /*8a50*/  BRA `(.L_x_115) ;  /* 0xffffffe000a47947 */ /* 0x000fea000383ffff */
        .weak           $__internal_0_$__cuda_sm10x_tcgen05_guardrail_trap_col_being_dealloced_not_returned_by_alloc
        .type           $__internal_0_$__cuda_sm10x_tcgen05_guardrail_trap_col_being_dealloced_not_returned_by_alloc,@function
        .size           $__internal_0_$__cuda_sm10x_tcgen05_guardrail_trap_col_being_dealloced_not_returned_by_alloc,($__internal_1_$__cuda_sm10x_tcgen05_guardrail_trap_phase_invalid_during_alloc - $__internal_0_$__cuda_sm10x_tcgen05_guardrail_trap_col_being_dealloced_not_returned_by_alloc)
$__internal_0_$__cuda_sm10x_tcgen05_guardrail_trap_col_being_dealloced_not_returned_by_alloc:
[----:B------:R-:W-:Y:S05]  /*8a60*/  BPT.TRAP 0x1 ;  /* 0x000000040000795c */ /* 0x000fea0000300000 */
[----:B------:R-:W-:-:S04]  /*8a70*/  HFMA2 R3, -RZ, RZ, 0, 0 ;  /* 0x00000000ff037431 */ /* 0x000fc800000001ff */
[----:B------:R-:W-:Y:S05]  /*8a80*/  RET.REL.NODEC R2 `(_ZN7cutlass13device_kernelINS_4gemm6kernel13GemmUniversalIN4cute5tupleIJiiiiEEENS1_10collective13CollectiveMmaINS1_35MainloopSm100TmaUmmaWarpSpecializedILi16ELi2ELi4ENS5_IJNS4_1CILi1EEESB_SB_EEEEENS5_IJNSA_ILi128EEENSA_ILi64EEENSA_ILi32EEEEEENS_10bfloat16_tENS5_IJlSB_lEEESI_SJ_NS4_8TiledMMAINS4_8MMA_AtomIJNS4_20SM100_MMA_F16BF16_SSISI_SI_fLi128ELi64ELNS4_4UMMA5MajorE0ELSO_0ELNSN_7ScaleInE0ELSP_0EEEEEENS4_6LayoutISC_NS5_IJNSA_ILi0EEEST_ST_EEEEENS5_IJNS4_10UnderscoreESW_SW_EEEEENS4_13SM90_TMA_LOADENS4_14ComposedLayoutINS4_7SwizzleILi2ELi4ELi3EEENS4_18smem_ptr_flag_bitsILi16EEENSS_INS5_IJNSA_ILi8EEESG_EEENS5_IJSG_SB_EEEEEEEvNS4_8identityESZ_S19_vS1A_EENS_8epilogue10collective18CollectiveEpilogueINS1C_23Sm100TmaWarpSpecializedILi3ELi2ELi32ELb1ELb0EEEJSH_NS5_IJNSS_ISE_SB_EENSS_ISG_SB_EEEEESI_SJ_SI_SJ_NS1C_6fusion15FusionCallbacksIS1G_NS1K_17LinearCombinationISI_fSI_fLNS_15FloatRoundStyleE2EEESH_S1J_JEEENS4_5SM1004TMEM4LOAD26SM100_TMEM_LOAD_32dp32b32xESZ_S19_NS4_39AutoVectorizingCopyWithAssumedAlignmentILi128EEENS4_14SM90_TMA_STOREES19_S1V_S1V_EEEvvEEEEvNT_6ParamsE) ;  /* 0xffffff74025c7950 */ /* 0x000fea0003c3ffff */
        .weak           $__internal_1_$__cuda_sm10x_tcgen05_guardrail_trap_phase_invalid_during_alloc
        .type           $__internal_1_$__cuda_sm10x_tcgen05_guardrail_trap_phase_invalid_during_alloc,@function
        .size           $__internal_1_$__cuda_sm10x_tcgen05_guardrail_trap_phase_invalid_during_alloc,($__internal_2_$__cuda_sm10x_tcgen05_guardrail_trap_unallocated_columns_being_dealloced - $__internal_1_$__cuda_sm10x_tcgen05_guardrail_trap_phase_invalid_during_alloc)
$__internal_1_$__cuda_sm10x_tcgen05_guardrail_trap_phase_invalid_during_alloc:
[----:B------:R-:W-:Y:S05]  /*8a90*/  BPT.TRAP 0x1 ;  /* 0x000000040000795c */ /* 0x000fea0000300000 */
[----:B------:R-:W-:-:S04]  /*8aa0*/  MOV R3, 0x0 ;  /* 0x0000000000037802 */ /* 0x000fc80000000f00 */
[----:B------:R-:W-:Y:S05]  /*8ab0*/  RET.REL.NODEC R2 `(_ZN7cutlass13device_kernelINS_4gemm6kernel13GemmUniversalIN4cute5tupleIJiiiiEEENS1_10collective13CollectiveMmaINS1_35MainloopSm100TmaUmmaWarpSpecializedILi16ELi2ELi4ENS5_IJNS4_1CILi1EEESB_SB_EEEEENS5_IJNSA_ILi128EEENSA_ILi64EEENSA_ILi32EEEEEENS_10bfloat16_tENS5_IJlSB_lEEESI_SJ_NS4_8TiledMMAINS4_8MMA_AtomIJNS4_20SM100_MMA_F16BF16_SSISI_SI_fLi128ELi64ELNS4_4UMMA5MajorE0ELSO_0ELNSN_7ScaleInE0ELSP_0EEEEEENS4_6LayoutISC_NS5_IJNSA_ILi0EEEST_ST_EEEEENS5_IJNS4_10UnderscoreESW_SW_EEEEENS4_13SM90_TMA_LOADENS4_14ComposedLayoutINS4_7SwizzleILi2ELi4ELi3EEENS4_18smem_ptr_flag_bitsILi16EEENSS_INS5_IJNSA_ILi8EEESG_EEENS5_IJSG_SB_EEEEEEEvNS4_8identityESZ_S19_vS1A_EENS_8epilogue10collective18CollectiveEpilogueINS1C_23Sm100TmaWarpSpecializedILi3ELi2ELi32ELb1ELb0EEEJSH_NS5_IJNSS_ISE_SB_EENSS_ISG_SB_EEEEESI_SJ_SI_SJ_NS1C_6fusion15FusionCallbacksIS1G_NS1K_17LinearCombinationISI_fSI_fLNS_15FloatRoundStyleE2EEESH_S1J_JEEENS4_5SM1004TMEM4LOAD26SM100_TMEM_LOAD_32dp32b32xESZ_S19_NS4_39AutoVectorizingCopyWithAssumedAlignmentILi128EEENS4_14SM90_TMA_STOREES19_S1V_S1V_EEEvvEEEEvNT_6ParamsE) ;  /* 0xffffff7402507950 */ /* 0x000fea0003c3ffff */
        .weak           $__internal_2_$__cuda_sm10x_tcgen05_guardrail_trap_unallocated_columns_being_dealloced
        .type           $__internal_2_$__cuda_sm10x_tcgen05_guardrail_trap_unallocated_columns_being_dealloced,@function
        .size           $__internal_2_$__cuda_sm10x_tcgen05_guardrail_trap_unallocated_columns_being_dealloced,(.L_x_191 - $__internal_2_$__cuda_sm10x_tcgen05_guardrail_trap_unallocated_columns_being_dealloced)
$__internal_2_$__cuda_sm10x_tcgen05_guardrail_trap_unallocated_columns_being_dealloced:
[----:B------:R-:W-:Y:S05]  /*8ac0*/  BPT.TRAP 0x1 ;  /* 0x000000040000795c */ /* 0x000fea0000300000 */
[----:B------:R-:W-:-:S04]  /*8ad0*/  HFMA2 R3, -RZ, RZ, 0, 0 ;  /* 0x00000000ff037431 */ /* 0x000fc800000001ff */
[----:B------:R-:W-:Y:S05]  /*8ae0*/  RET.REL.NODEC R2 `(_ZN7cutlass13device_kernelINS_4gemm6kernel13GemmUniversalIN4cute5tupleIJiiiiEEENS1_10collective13CollectiveMmaINS1_35MainloopSm100TmaUmmaWarpSpecializedILi16ELi2ELi4ENS5_IJNS4_1CILi1EEESB_SB_EEEEENS5_IJNSA_ILi128EEENSA_ILi64EEENSA_ILi32EEEEEENS_10bfloat16_tENS5_IJlSB_lEEESI_SJ_NS4_8TiledMMAINS4_8MMA_AtomIJNS4_20SM100_MMA_F16BF16_SSISI_SI_fLi128ELi64ELNS4_4UMMA5MajorE0ELSO_0ELNSN_7ScaleInE0ELSP_0EEEEEENS4_6LayoutISC_NS5_IJNSA_ILi0EEEST_ST_EEEEENS5_IJNS4_10UnderscoreESW_SW_EEEEENS4_13SM90_TMA_LOADENS4_14ComposedLayoutINS4_7SwizzleILi2ELi4ELi3EEENS4_18smem_ptr_flag_bitsILi16EEENSS_INS5_IJNSA_ILi8EEESG_EEENS5_IJSG_SB_EEEEEEEvNS4_8identityESZ_S19_vS1A_EENS_8epilogue10collective18CollectiveEpilogueINS1C_23Sm100TmaWarpSpecializedILi3ELi2ELi32ELb1ELb0EEEJSH_NS5_IJNSS_ISE_SB_EENSS_ISG_SB_EEEEESI_SJ_SI_SJ_NS1C_6fusion15FusionCallbacksIS1G_NS1K_17LinearCombinationISI_fSI_fLNS_15FloatRoundStyleE2EEESH_S1J_JEEENS4_5SM1004TMEM4LOAD26SM100_TMEM_LOAD_32dp32b32xESZ_S19_NS4_39AutoVectorizingCopyWithAssumedAlignmentILi128EEENS4_14SM90_TMA_STOREES19_S1V_S1V_EEEvvEEEEvNT_6ParamsE) ;  /* 0xffffff7402447950 */ /* 0x000fea0003c3ffff */
.L_x_190:
[----:B------:R-:W-:-:S00]  /*8af0*/  BRA `(.L_x_190) ;  /* 0xfffffffc00fc7947 */ /* 0x000fc0000383ffff */
[----:B------:R-:W-:-:S00]  /*8b00*/  NOP ;  /* 0x0000000000007918 */ /* 0x000fc00000000000 */
[----:B------:R-:W-:-:S00]  /*8b10*/  NOP ;  /* 0x0000000000007918 */ /* 0x000fc00000000000 */
[----:B------:R-:W-:-:S00]  /*8b20*/  NOP ;  /* 0x0000000000007918 */ /* 0x000fc00000000000 */
[----:B------:R-:W-:-:S00]  /*8b30*/  NOP ;  /* 0x0000000000007918 */ /* 0x000fc00000000000 */
[----:B------:R-:W-:-:S00]  /*8b40*/  NOP ;  /* 0x0000000000007918 */ /* 0x000fc00000000000 */
[----:B------:R-:W-:-:S00]  /*8b50*/  NOP ;  /* 0x0000000000007918 */ /* 0x000fc00000000000 */
[----:B------:R-:W-:-:S00]  /*8b60*/  NOP ;  /* 0x0000000000007918 */ /* 0x000fc00000000000 */
[----:B------:R-:W-:-:S00]  /*8b70*/  NOP ;  /* 0x0000000000007918 */ /* 0x000fc00000000000 */
.L_x_191:


//--------------------- .nv.global.init           --------------------------
	.section	.nv.global.init,"aw",@progbits
.nv.global.init:
	.type		$str$27,@object
	.size		$str$27,($str$28 - $str$27)
$str$27:
        /*0000*/ 	.byte	0x28, 0x61, 0x64, 0x64, 0x72, 0x65, 0x73, 0x73, 0x20, 0x26, 0x20, 0x6d, 0x61, 0x73, 0x6b, 0x29
        /*0010*/ 	.byte	0x20, 0x3d, 0x3d, 0x20, 0x30, 0x00
	.type		$str$28,@object
	.size		$str$28,($str$26 - $str$28)
$str$28:
        /*0016*/ 	.byte	0x2f, 0x74, 0x6d, 0x70, 0x2f, 0x63, 0x75, 0x74, 0x6c, 0x61, 0x73, 0x73, 0x5f, 0x73, 0x77, 0x65
        /*0026*/ 	.byte	0x65, 0x70, 0x5f, 0x73, 0x72, 0x63, 0x2f, 0x69, 0x6e, 0x63, 0x6c, 0x75, 0x64, 0x65, 0x2f, 0x63
        /*0036*/ 	.byte	0x75, 0x74, 0x65, 0x2f, 0x70, 0x6f, 0x69, 0x6e, 0x74, 0x65, 0x72, 0x5f, 0x66, 0x6c, 0x61, 0x67
        /*0046*/ 	.byte	0x67, 0x65, 0x64, 0x2e, 0x68, 0x70, 0x70, 0x00
	.type		$str$26,@object
	.size		$str$26,($str$25 - $str$26)
$str$26:
        /*004e*/ 	.byte	0x2f, 0x74, 0x6d, 0x70, 0x2f, 0x63, 0x75, 0x74, 0x6c, 0x61, 0x73, 0x73, 0x5f, 0x73, 0x77, 0x65
        /*005e*/ 	.byte	0x65, 0x70, 0x5f, 0x73, 0x72, 0x63, 0x2f, 0x69, 0x6e, 0x63, 0x6c, 0x75, 0x64, 0x65, 0x2f, 0x63
        /*006e*/ 	.byte	0x75, 0x74, 0x65, 0x2f, 0x61, 0x74, 0x6f, 0x6d, 0x2f, 0x63, 0x6f, 0x70, 0x79, 0x5f, 0x74, 0x72
        /*007e*/ 	.byte	0x61, 0x69, 0x74, 0x73, 0x5f, 0x73, 0x6d, 0x31, 0x30, 0x30, 0x2e, 0x68, 0x70, 0x70, 0x00
	.type		$str$25,@object
	.size		$str$25,(__unnamed_1 - $str$25)
$str$25:
        /*008d*/ 	.byte	0x28, 0x28, 0x75, 0x69, 0x6e, 0x74, 0x33, 0x32, 0x5f, 0x74, 0x28, 0x74, 0x68, 0x72, 0x65, 0x61
        /*009d*/ 	.byte	0x64, 0x49, 0x64, 0x78, 0x2e, 0x78, 0x29, 0x20, 0x2f, 0x20, 0x33, 0x32, 0x29, 0x20, 0x25, 0x20
        /*00ad*/ 	.byte	0x34, 0x29, 0x20, 0x3d, 0x3d, 0x20, 0x28, 0x28, 0x28, 0x74, 0x6d, 0x65, 0x6d, 0x5f, 0x61, 0x64
        /*00bd*/ 	.byte	0x64, 0x72, 0x20, 0x3e, 0x3e, 0x20, 0x31, 0x36, 0x29, 0x20, 0x2f, 0x20, 0x33, 0x32, 0x29, 0x20
        /*00cd*/ 	.byte	0x25, 0x20, 0x34, 0x29, 0x00
	.type		__unnamed_1,@object
	.size		__unnamed_1,(__unnamed_2 - __unnamed_1)
__unnamed_1:
        /*00d2*/ 	.byte	0x61, 0x75, 0x74, 0x6f, 0x20, 0x63, 0x75, 0x74, 0x65, 0x3a, 0x3a, 0x61, 0x73, 0x5f, 0x70, 0x6f
        /* <DEDUP_REMOVED lines=24> */
        /*0262*/ 	.byte	0x34, 0x30, 0x39, 0x36, 0x3e, 0x3e, 0x3e, 0x3e, 0x5d, 0x00
	.type		__unnamed_2,@object
	.size		__unnamed_2,(.L_2 - __unnamed_2)
__unnamed_2:
        /* <DEDUP_REMOVED lines=42> */
        /*050c*/ 	.byte	0x3e, 0x3e, 0x5d, 0x00
.L_2:


//--------------------- .nv.shared._ZN7cutlass13device_kernelINS_4gemm6kernel13GemmUniversalIN4cute5tupleIJiiiiEEENS1_10collective13CollectiveMmaINS1_35MainloopSm100TmaUmmaWarpSpecializedILi16ELi2ELi4ENS5_IJNS4_1CILi1EEESB_SB_EEEEENS5_IJNSA_ILi128EEENSA_ILi64EEENSA_ILi32EEEEEENS_10bfloat16_tENS5_IJlSB_lEEESI_SJ_NS4_8TiledMMAINS4_8MMA_AtomIJNS4_20SM100_MMA_F16BF16_SSISI_SI_fLi128ELi64ELNS4_4UMMA5MajorE0ELSO_0ELNSN_7ScaleInE0ELSP_0EEEEEENS4_6LayoutISC_NS5_IJNSA_ILi0EEEST_ST_EEEEENS5_IJNS4_10UnderscoreESW_SW_EEEEENS4_13SM90_TMA_LOADENS4_14ComposedLayoutINS4_7SwizzleILi2ELi4ELi3EEENS4_18smem_ptr_flag_bitsILi16EEENSS_INS5_IJNSA_ILi8EEESG_EEENS5_IJSG_SB_EEEEEEEvNS4_8identityESZ_S19_vS1A_EENS_8epilogue10collective18CollectiveEpilogueINS1C_23Sm100TmaWarpSpecializedILi3ELi2ELi32ELb1ELb0EEEJSH_NS5_IJNSS_ISE_SB_EENSS_ISG_SB_EEEEESI_SJ_SI_SJ_NS1C_6fusion15FusionCallbacksIS1G_NS1K_17LinearCombinationISI_fSI_fLNS_15FloatRoundStyleE2EEESH_S1J_JEEENS4_5SM1004TMEM4LOAD26SM100_TMEM_LOAD_32dp32b32xESZ_S19_NS4_39AutoVectorizingCopyWithAssumedAlignmentILi128EEENS4_14SM90_TMA_STOREES19_S1V_S1V_EEEvvEEEEvNT_6ParamsE --------------------------
	.section	.nv.shared._ZN7cutlass13device_kernelINS_4gemm6kernel13GemmUniversalIN4cute5tupleIJiiiiEEENS1_10collective13CollectiveMmaINS1_35MainloopSm100TmaUmmaWarpSpecializedILi16ELi2ELi4ENS5_IJNS4_1CILi1EEESB_SB_EEEEENS5_IJNSA_ILi128EEENSA_ILi64EEENSA_ILi32EEEEEENS_10bfloat16_tENS5_IJlSB_lEEESI_SJ_NS4_8TiledMMAINS4_8MMA_AtomIJNS4_20SM100_MMA_F16BF16_SSISI_SI_fLi128ELi64ELNS4_4UMMA5MajorE0ELSO_0ELNSN_7ScaleInE0ELSP_0EEEEEENS4_6LayoutISC_NS5_IJNSA_ILi0EEEST_ST_EEEEENS5_IJNS4_10UnderscoreESW_SW_EEEEENS4_13SM90_TMA_LOADENS4_14ComposedLayoutINS4_7SwizzleILi2ELi4ELi3EEENS4_18smem_ptr_flag_bitsILi16EEENSS_INS5_IJNSA_ILi8EEESG_EEENS5_IJSG_SB_EEEEEEEvNS4_8identityESZ_S19_vS1A_EENS_8epilogue10collective18CollectiveEpilogueINS1C_23Sm100TmaWarpSpecializedILi3ELi2ELi32ELb1ELb0EEEJSH_NS5_IJNSS_ISE_SB_EENSS_ISG_SB_EEEEESI_SJ_SI_SJ_NS1C_6fusion15FusionCallbacksIS1G_NS1K_17LinearCombinationISI_fSI_fLNS_15FloatRoundStyleE2EEESH_S1J_JEEENS4_5SM1004TMEM4LOAD26SM100_TMEM_LOAD_32dp32b32xESZ_S19_NS4_39AutoVectorizingCopyWithAssumedAlignmentILi128EEENS4_14SM90_TMA_STOREES19_S1V_S1V_EEEvvEEEEvNT_6ParamsE,"aw",@nobits
	.sectionflags	@""
	.align	16
	.zero		1024


//--------------------- .nv.shared.reserved.0     --------------------------
	.section	.nv.shared.reserved.0,"aw",@nobits
	.weak		__nv_reservedSMEM_offset_0_alias
	.size		__nv_reservedSMEM_offset_0_alias, 0, 64
	.other		__nv_reservedSMEM_offset_0_alias,@"STO_CUDA_RESERVED_SHARED STV_DEFAULT"
__nv_reservedSMEM_offset_0_alias:
	.zero		0
.nv.shared.reserved.0:
	.zero		64
	.weak		__nv_reservedSMEM_tcgen05_partition
	.type		__nv_reservedSMEM_tcgen05_partition,@object
	.size		__nv_reservedSMEM_tcgen05_partition,(.L_0 - __nv_reservedSMEM_tcgen05_partition)
__nv_reservedSMEM_tcgen05_partition:
	.zero		32
.L_0:


//--------------------- .nv.global                --------------------------
	.section	.nv.global,"aw",@nobits
.nv.global:
	.type		_ZN40_INTERNAL_0671ea9a_4_k_cu_4e8f99b3_281184cute1_E,@object
	.size		_ZN40_INTERNAL_0671ea9a_4_k_cu_4e8f99b3_281184cute1_E,(_ZN40_INTERNAL_0671ea9a_4_k_cu_4e8f99b3_281184cuda3std3__45__cpo6cbeginE - _ZN40_INTERNAL_0671ea9a_4_k_cu_4e8f99b3_281184cute1_E)
_ZN40_INTERNAL_0671ea9a_4_k_cu_4e8f99b3_281184cute1_E:
	.zero		1
	.type		_ZN40_INTERNAL_0671ea9a_4_k_cu_4e8f99b3_281184cuda3std3__45__cpo6cbeginE,@object
	.size		_ZN40_INTERNAL_0671ea9a_4_k_cu_4e8f99b3_281184cuda3std3__45__cpo6cbeginE,(_ZN40_INTERNAL_0671ea9a_4_k_cu_4e8f99b3_281184cuda3std3__48in_placeE - _ZN40_INTERNAL_0671ea9a_4_k_cu_4e8f99b3_281184cuda3std3__45__cpo6cbeginE)
_ZN40_INTERNAL_0671ea9a_4_k_cu_4e8f99b3_281184cuda3std3__45__cpo6cbeginE:
	.zero		1
	.type		_ZN40_INTERNAL_0671ea9a_4_k_cu_4e8f99b3_281184cuda3std3__48in_placeE,@object
	.size		_ZN40_INTERNAL_0671ea9a_4_k_cu_4e8f99b3_281184cuda3std3__48in_placeE,(_ZN40_INTERNAL_0671ea9a_4_k_cu_4e8f99b3_281184cuda3std6ranges3__45__cpo9iter_moveE - _ZN40_INTERNAL_0671ea9a_4_k_cu_4e8f99b3_281184cuda3std3__48in_placeE)
_ZN40_INTERNAL_0671ea9a_4_k_cu_4e8f99b3_281184cuda3std3__48in_placeE:
	.zero		1
	.type		_ZN40_INTERNAL_0671ea9a_4_k_cu_4e8f99b3_281184cuda3std6ranges3__45__cpo9iter_moveE,@object
	.size		_ZN40_INTERNAL_0671ea9a_4_k_cu_4e8f99b3_281184cuda3std6ranges3__45__cpo9iter_moveE,(_ZN40_INTERNAL_0671ea9a_4_k_cu_4e8f99b3_281184cuda3std3__45__cpo5beginE - _ZN40_INTERNAL_0671ea9a_4_k_cu_4e8f99b3_281184cuda3std6ranges3__45__cpo9iter_moveE)
_ZN40_INTERNAL_0671ea9a_4_k_cu_4e8f99b3_281184cuda3std6ranges3__45__cpo9iter_moveE:
	.zero		1
	.type		_ZN40_INTERNAL_0671ea9a_4_k_cu_4e8f99b3_281184cuda3std3__45__cpo5beginE,@object
	.size		_ZN40_INTERNAL_0671ea9a_4_k_cu_4e8f99b3_281184cuda3std3__45__cpo5beginE,(_ZN40_INTERNAL_0671ea9a_4_k_cu_4e8f99b3_281184cuda3std3__442_GLOBAL__N__0671ea9a_4_k_cu_4e8f99b3_281186ignoreE - _ZN40_INTERNAL_0671ea9a_4_k_cu_4e8f99b3_281184cuda3std3__45__cpo5beginE)
_ZN40_INTERNAL_0671ea9a_4_k_cu_4e8f99b3_281184cuda3std3__45__cpo5beginE:
	.zero		1
	.type		_ZN40_INTERNAL_0671ea9a_4_k_cu_4e8f99b3_281184cuda3std3__442_GLOBAL__N__0671ea9a_4_k_cu_4e8f99b3_281186ignoreE,@object
	.size		_ZN40_INTERNAL_0671ea9a_4_k_cu_4e8f99b3_281184cuda3std3__442_GLOBAL__N__0671ea9a_4_k_cu_4e8f99b3_281186ignoreE,(_ZN40_INTERNAL_0671ea9a_4_k_cu_4e8f99b3_281184cute7productE - _ZN40_INTERNAL_0671ea9a_4_k_cu_4e8f99b3_281184cuda3std3__442_GLOBAL__N__0671ea9a_4_k_cu_4e8f99b3_281186ignoreE)
_ZN40_INTERNAL_0671ea9a_4_k_cu_4e8f99b3_281184cuda3std3__442_GLOBAL__N__0671ea9a_4_k_cu_4e8f99b3_281186ignoreE:
	.zero		1
	.type		_ZN40_INTERNAL_0671ea9a_4_k_cu_4e8f99b3_281184cute7productE,@object
	.size		_ZN40_INTERNAL_0671ea9a_4_k_cu_4e8f99b3_281184cute7productE,(_ZN40_INTERNAL_0671ea9a_4_k_cu_4e8f99b3_281184cuda3std3__45__cpo3endE - _ZN40_INTERNAL_0671ea9a_4_k_cu_4e8f99b3_281184cute7productE)
_ZN40_INTERNAL_0671ea9a_4_k_cu_4e8f99b3_281184cute7productE:
	.zero		1
	.type		_ZN40_INTERNAL_0671ea9a_4_k_cu_4e8f99b3_281184cuda3std3__45__cpo3endE,@object
	.size		_ZN40_INTERNAL_0671ea9a_4_k_cu_4e8f99b3_281184cuda3std3__45__cpo3endE,(_ZN40_INTERNAL_0671ea9a_4_k_cu_4e8f99b3_281184cuda3std3__419piecewise_constructE - _ZN40_INTERNAL_0671ea9a_4_k_cu_4e8f99b3_281184cuda3std3__45__cpo3endE)
_ZN40_INTERNAL_0671ea9a_4_k_cu_4e8f99b3_281184cuda3std3__45__cpo3endE:
	.zero		1
	.type		_ZN40_INTERNAL_0671ea9a_4_k_cu_4e8f99b3_281184cuda3std3__419piecewise_constructE,@object
	.size		_ZN40_INTERNAL_0671ea9a_4_k_cu_4e8f99b3_281184cuda3std3__419piecewise_constructE,(_ZN40_INTERNAL_0671ea9a_4_k_cu_4e8f99b3_281184cuda3std3__45__cpo4cendE - _ZN40_INTERNAL_0671ea9a_4_k_cu_4e8f99b3_281184cuda3std3__419piecewise_constructE)
_ZN40_INTERNAL_0671ea9a_4_k_cu_4e8f99b3_281184cuda3std3__419piecewise_constructE:
	.zero		1
	.type		_ZN40_INTERNAL_0671ea9a_4_k_cu_4e8f99b3_281184cuda3std3__45__cpo4cendE,@object
	.size		_ZN40_INTERNAL_0671ea9a_4_k_cu_4e8f99b3_281184cuda3std3__45__cpo4cendE,(_ZN40_INTERNAL_0671ea9a_4_k_cu_4e8f99b3_281184cuda3std6ranges3__45__cpo4swapE - _ZN40_INTERNAL_0671ea9a_4_k_cu_4e8f99b3_281184cuda3std3__45__cpo4cendE)
_ZN40_INTERNAL_0671ea9a_4_k_cu_4e8f99b3_281184cuda3std3__45__cpo4cendE:
	.zero		1
	.type		_ZN40_INTERNAL_0671ea9a_4_k_cu_4e8f99b3_281184cuda3std6ranges3__45__cpo4swapE,@object
	.size		_ZN40_INTERNAL_0671ea9a_4_k_cu_4e8f99b3_281184cuda3std6ranges3__45__cpo4swapE,(.L_10 - _ZN40_INTERNAL_0671ea9a_4_k_cu_4e8f99b3_281184cuda3std6ranges3__45__cpo4swapE)
_ZN40_INTERNAL_0671ea9a_4_k_cu_4e8f99b3_281184cuda3std6ranges3__45__cpo4swapE:
	.zero		1
.L_10:


//--------------------- .nv.constant0._ZN7cutlass13device_kernelINS_4gemm6kernel13GemmUniversalIN4cute5tupleIJiiiiEEENS1_10collective13CollectiveMmaINS1_35MainloopSm100TmaUmmaWarpSpecializedILi16ELi2ELi4ENS5_IJNS4_1CILi1EEESB_SB_EEEEENS5_IJNSA_ILi128EEENSA_ILi64EEENSA_ILi32EEEEEENS_10bfloat16_tENS5_IJlSB_lEEESI_SJ_NS4_8TiledMMAINS4_8MMA_AtomIJNS4_20SM100_MMA_F16BF16_SSISI_SI_fLi128ELi64ELNS4_4UMMA5MajorE0ELSO_0ELNSN_7ScaleInE0ELSP_0EEEEEENS4_6LayoutISC_NS5_IJNSA_ILi0EEEST_ST_EEEEENS5_IJNS4_10UnderscoreESW_SW_EEEEENS4_13SM90_TMA_LOADENS4_14ComposedLayoutINS4_7SwizzleILi2ELi4ELi3EEENS4_18smem_ptr_flag_bitsILi16EEENSS_INS5_IJNSA_ILi8EEESG_EEENS5_IJSG_SB_EEEEEEEvNS4_8identityESZ_S19_vS1A_EENS_8epilogue10collective18CollectiveEpilogueINS1C_23Sm100TmaWarpSpecializedILi3ELi2ELi32ELb1ELb0EEEJSH_NS5_IJNSS_ISE_SB_EENSS_ISG_SB_EEEEESI_SJ_SI_SJ_NS1C_6fusion15FusionCallbacksIS1G_NS1K_17LinearCombinationISI_fSI_fLNS_15FloatRoundStyleE2EEESH_S1J_JEEENS4_5SM1004TMEM4LOAD26SM100_TMEM_LOAD_32dp32b32xESZ_S19_NS4_39AutoVectorizingCopyWithAssumedAlignmentILi128EEENS4_14SM90_TMA_STOREES19_S1V_S1V_EEEvvEEEEvNT_6ParamsE --------------------------
	.section	.nv.constant0._ZN7cutlass13device_kernelINS_4gemm6kernel13GemmUniversalIN4cute5tupleIJiiiiEEENS1_10collective13CollectiveMmaINS1_35MainloopSm100TmaUmmaWarpSpecializedILi16ELi2ELi4ENS5_IJNS4_1CILi1EEESB_SB_EEEEENS5_IJNSA_ILi128EEENSA_ILi64EEENSA_ILi32EEEEEENS_10bfloat16_tENS5_IJlSB_lEEESI_SJ_NS4_8TiledMMAINS4_8MMA_AtomIJNS4_20SM100_MMA_F16BF16_SSISI_SI_fLi128ELi64ELNS4_4UMMA5MajorE0ELSO_0ELNSN_7ScaleInE0ELSP_0EEEEEENS4_6LayoutISC_NS5_IJNSA_ILi0EEEST_ST_EEEEENS5_IJNS4_10UnderscoreESW_SW_EEEEENS4_13SM90_TMA_LOADENS4_14ComposedLayoutINS4_7SwizzleILi2ELi4ELi3EEENS4_18smem_ptr_flag_bitsILi16EEENSS_INS5_IJNSA_ILi8EEESG_EEENS5_IJSG_SB_EEEEEEEvNS4_8identityESZ_S19_vS1A_EENS_8epilogue10collective18CollectiveEpilogueINS1C_23Sm100TmaWarpSpecializedILi3ELi2ELi32ELb1ELb0EEEJSH_NS5_IJNSS_ISE_SB_EENSS_ISG_SB_EEEEESI_SJ_SI_SJ_NS1C_6fusion15FusionCallbacksIS1G_NS1K_17LinearCombinationISI_fSI_fLNS_15FloatRoundStyleE2EEESH_S1J_JEEENS4_5SM1004TMEM4LOAD26SM100_TMEM_LOAD_32dp32b32xESZ_S19_NS4_39AutoVectorizingCopyWithAssumedAlignmentILi128EEENS4_14SM90_TMA_STOREES19_S1V_S1V_EEEvvEEEEvNT_6ParamsE,"a",@progbits
	.sectionflags	@""
	.align	4
.nv.constant0._ZN7cutlass13device_kernelINS_4gemm6kernel13GemmUniversalIN4cute5tupleIJiiiiEEENS1_10collective13CollectiveMmaINS1_35MainloopSm100TmaUmmaWarpSpecializedILi16ELi2ELi4ENS5_IJNS4_1CILi1EEESB_SB_EEEEENS5_IJNSA_ILi128EEENSA_ILi64EEENSA_ILi32EEEEEENS_10bfloat16_tENS5_IJlSB_lEEESI_SJ_NS4_8TiledMMAINS4_8MMA_AtomIJNS4_20SM100_MMA_F16BF16_SSISI_SI_fLi128ELi64ELNS4_4UMMA5MajorE0ELSO_0ELNSN_7ScaleInE0ELSP_0EEEEEENS4_6LayoutISC_NS5_IJNSA_ILi0EEEST_ST_EEEEENS5_IJNS4_10UnderscoreESW_SW_EEEEENS4_13SM90_TMA_LOADENS4_14ComposedLayoutINS4_7SwizzleILi2ELi4ELi3EEENS4_18smem_ptr_flag_bitsILi16EEENSS_INS5_IJNSA_ILi8EEESG_EEENS5_IJSG_SB_EEEEEEEvNS4_8identityESZ_S19_vS1A_EENS_8epilogue10collective18CollectiveEpilogueINS1C_23Sm100TmaWarpSpecializedILi3ELi2ELi32ELb1ELb0EEEJSH_NS5_IJNSS_ISE_SB_EENSS_ISG_SB_EEEEESI_SJ_SI_SJ_NS1C_6fusion15FusionCallbacksIS1G_NS1K_17LinearCombinationISI_fSI_fLNS_15FloatRoundStyleE2EEESH_S1J_JEEENS4_5SM1004TMEM4LOAD26SM100_TMEM_LOAD_32dp32b32xESZ_S19_NS4_39AutoVectorizingCopyWithAssumedAlignmentILi128EEENS4_14SM90_TMA_STOREES19_S1V_S1V_EEEvvEEEEvNT_6ParamsE:
	.zero		2944


//--------------------- SYMBOLS --------------------------

	.type		.nv.reservedSmem.offset0,@object
	.size		.nv.reservedSmem.offset0,0x4
	.type		.nv.reservedSmem.cap,@object
	.size		.nv.reservedSmem.cap,0x4
	.type		__assertfail,@function
